	.target	sm_80

	.elftype	@"ET_EXEC"


//--------------------- .note.nv.tkinfo           --------------------------
	.section	.note.nv.tkinfo,"",@"SHT_NOTE"
	.sectionflags	@"SHF_NOTE_NV_TKINFO"
	.tkinfo
        /*0018*/ 	.word	0x00000002
        /*0030*/ 	.string	""
        /*0030*/ 	.string	"ptxas"
        /*0030*/ 	.string	"Cuda compilation tools, release 13.0, V13.0.88"
        /*0030*/ 	.string	"Build cuda_13.0.r13.0/compiler.36424714_0"
        /*0030*/ 	.string	"-v  -suppress-debug-info  -lineinfo  -arch sm_80 "



//--------------------- .note.nv.cuinfo           --------------------------
	.section	.note.nv.cuinfo,"",@"SHT_NOTE"
	.sectionflags	@"SHF_NOTE_NV_CUINFO"
        /*0018*/ 	.short	0x0002
        /*001a*/ 	.short	0x0050
        /*001c*/ 	.short	0x0082
	.zero		2


//--------------------- .nv.info                  --------------------------
	.section	.nv.info,"",@"SHT_CUDA_INFO"
	.align	4


	//----- nvinfo : EIATTR_REGCOUNT
	.align		4
        /*0000*/ 	.byte	0x04, 0x2f
        /*0002*/ 	.short	(.L_2 - .L_1)
	.align		4
.L_1:
        /*0004*/ 	.word	index@(attn_fwd)
        /*0008*/ 	.word	0x00000080


	//----- nvinfo : EIATTR_FRAME_SIZE
	.align		4
.L_2:
        /*000c*/ 	.byte	0x04, 0x11
        /*000e*/ 	.short	(.L_4 - .L_3)
	.align		4
.L_3:
        /*0010*/ 	.word	index@(attn_fwd)
        /*0014*/ 	.word	0x00000000


	//----- nvinfo : EIATTR_MIN_STACK_SIZE
	.align		4
.L_4:
        /*0018*/ 	.byte	0x04, 0x12
        /*001a*/ 	.short	(.L_6 - .L_5)
	.align		4
.L_5:
        /*001c*/ 	.word	index@(attn_fwd)
        /*0020*/ 	.word	0x00000000
.L_6:


//--------------------- .nv.info.attn_fwd         --------------------------
	.section	.nv.info.attn_fwd,"",@"SHT_CUDA_INFO"
	.sectionflags	@""
	.align	4


	//----- nvinfo : EIATTR_CUDA_API_VERSION
	.align		4
        /*0000*/ 	.byte	0x04, 0x37
        /*0002*/ 	.short	(.L_8 - .L_7)
.L_7:
        /*0004*/ 	.word	0x00000082


	//----- nvinfo : EIATTR_SW2861232_WAR
	.align		4
.L_8:
        /*0008*/ 	.byte	0x01, 0x35
	.zero		2


	//----- nvinfo : EIATTR_PARAM_CBANK
	.align		4
        /*000c*/ 	.byte	0x04, 0x0a
        /*000e*/ 	.short	(.L_10 - .L_9)
	.align		4
.L_9:
        /*0010*/ 	.word	index@(.nv.constant0.attn_fwd)
        /*0014*/ 	.short	0x0160
        /*0016*/ 	.short	0x0088


	//----- nvinfo : EIATTR_CBANK_PARAM_SIZE
	.align		4
.L_10:
        /*0018*/ 	.byte	0x03, 0x19
        /*001a*/ 	.short	0x0088


	//----- nvinfo : EIATTR_KPARAM_INFO
	.align		4
        /*001c*/ 	.byte	0x04, 0x17
        /*001e*/ 	.short	(.L_12 - .L_11)
.L_11:
        /*0020*/ 	.word	0x00000000
        /*0024*/ 	.short	0x0019
        /*0026*/ 	.short	0x0080
        /*0028*/ 	.byte	0x00, 0xf4, 0x21, 0x00


	//----- nvinfo : EIATTR_KPARAM_INFO
	.align		4
.L_12:
        /*002c*/ 	.byte	0x04, 0x17
        /*002e*/ 	.short	(.L_14 - .L_13)
.L_13:
        /*0030*/ 	.word	0x00000000
        /*0034*/ 	.short	0x0018
        /*0036*/ 	.short	0x0078
        /*0038*/ 	.byte	0x00, 0xf4, 0x21, 0x00


	//----- nvinfo : EIATTR_KPARAM_INFO
	.align		4
.L_14:
        /*003c*/ 	.byte	0x04, 0x17
        /*003e*/ 	.short	(.L_16 - .L_15)
.L_15:
        /*0040*/ 	.word	0x00000000
        /*0044*/ 	.short	0x0017
        /*0046*/ 	.short	0x0070
        /*0048*/ 	.byte	0x00, 0xf0, 0x11, 0x00


	//----- nvinfo : EIATTR_KPARAM_INFO
	.align		4
.L_16:
        /*004c*/ 	.byte	0x04, 0x17
        /*004e*/ 	.short	(.L_18 - .L_17)
.L_17:
        /*0050*/ 	.word	0x00000000
        /*0054*/ 	.short	0x0016
        /*0056*/ 	.short	0x006c
        /*0058*/ 	.byte	0x00, 0xf0, 0x11, 0x00


	//----- nvinfo : EIATTR_KPARAM_INFO
	.align		4
.L_18:
        /*005c*/ 	.byte	0x04, 0x17
        /*005e*/ 	.short	(.L_20 - .L_19)
.L_19:
        /*0060*/ 	.word	0x00000000
        /*0064*/ 	.short	0x0015
        /*0066*/ 	.short	0x0068
        /*0068*/ 	.byte	0x00, 0xf0, 0x11, 0x00


	//----- nvinfo : EIATTR_KPARAM_INFO
	.align		4
.L_20:
        /*006c*/ 	.byte	0x04, 0x17
        /*006e*/ 	.short	(.L_22 - .L_21)
.L_21:
        /*0070*/ 	.word	0x00000000
        /*0074*/ 	.short	0x0014
        /*0076*/ 	.short	0x0064
        /*0078*/ 	.byte	0x00, 0xf0, 0x11, 0x00


	//----- nvinfo : EIATTR_KPARAM_INFO
	.align		4
.L_22:
        /*007c*/ 	.byte	0x04, 0x17
        /*007e*/ 	.short	(.L_24 - .L_23)
.L_23:
        /*0080*/ 	.word	0x00000000
        /*0084*/ 	.short	0x0013
        /*0086*/ 	.short	0x0060
        /*0088*/ 	.byte	0x00, 0xf0, 0x11, 0x00


	//----- nvinfo : EIATTR_KPARAM_INFO
	.align		4
.L_24:
        /*008c*/ 	.byte	0x04, 0x17
        /*008e*/ 	.short	(.L_26 - .L_25)
.L_25:
        /*0090*/ 	.word	0x00000000
        /*0094*/ 	.short	0x0012
        /*0096*/ 	.short	0x005c
        /*0098*/ 	.byte	0x00, 0xf0, 0x11, 0x00


	//----- nvinfo : EIATTR_KPARAM_INFO
	.align		4
.L_26:
        /*009c*/ 	.byte	0x04, 0x17
        /*009e*/ 	.short	(.L_28 - .L_27)
.L_27:
        /*00a0*/ 	.word	0x00000000
        /*00a4*/ 	.short	0x0011
        /*00a6*/ 	.short	0x0058
        /*00a8*/ 	.byte	0x00, 0xf0, 0x11, 0x00


	//----- nvinfo : EIATTR_KPARAM_INFO
	.align		4
.L_28:
        /*00ac*/ 	.byte	0x04, 0x17
        /*00ae*/ 	.short	(.L_30 - .L_29)
.L_29:
        /*00b0*/ 	.word	0x00000000
        /*00b4*/ 	.short	0x0010
        /*00b6*/ 	.short	0x0054
        /*00b8*/ 	.byte	0x00, 0xf0, 0x11, 0x00


	//----- nvinfo : EIATTR_KPARAM_INFO
	.align		4
.L_30:
        /*00bc*/ 	.byte	0x04, 0x17
        /*00be*/ 	.short	(.L_32 - .L_31)
.L_31:
        /*00c0*/ 	.word	0x00000000
        /*00c4*/ 	.short	0x000f
        /*00c6*/ 	.short	0x0050
        /*00c8*/ 	.byte	0x00, 0xf0, 0x11, 0x00


	//----- nvinfo : EIATTR_KPARAM_INFO
	.align		4
.L_32:
        /*00cc*/ 	.byte	0x04, 0x17
        /*00ce*/ 	.short	(.L_34 - .L_33)
.L_33:
        /*00d0*/ 	.word	0x00000000
        /*00d4*/ 	.short	0x000e
        /*00d6*/ 	.short	0x004c
        /*00d8*/ 	.byte	0x00, 0xf0, 0x11, 0x00


	//----- nvinfo : EIATTR_KPARAM_INFO
	.align		4
.L_34:
        /*00dc*/ 	.byte	0x04, 0x17
        /*00de*/ 	.short	(.L_36 - .L_35)
.L_35:
        /*00e0*/ 	.word	0x00000000
        /*00e4*/ 	.short	0x000d
        /*00e6*/ 	.short	0x0048
        /*00e8*/ 	.byte	0x00, 0xf0, 0x11, 0x00


	//----- nvinfo : EIATTR_KPARAM_INFO
	.align		4
.L_36:
        /*00ec*/ 	.byte	0x04, 0x17
        /*00ee*/ 	.short	(.L_38 - .L_37)
.L_37:
        /*00f0*/ 	.word	0x00000000
        /*00f4*/ 	.short	0x000c
        /*00f6*/ 	.short	0x0044
        /*00f8*/ 	.byte	0x00, 0xf0, 0x11, 0x00


	//----- nvinfo : EIATTR_KPARAM_INFO
	.align		4
.L_38:
        /*00fc*/ 	.byte	0x04, 0x17
        /*00fe*/ 	.short	(.L_40 - .L_39)
.L_39:
        /*0100*/ 	.word	0x00000000
        /*0104*/ 	.short	0x000b
        /*0106*/ 	.short	0x0040
        /*0108*/ 	.byte	0x00, 0xf0, 0x11, 0x00


	//----- nvinfo : EIATTR_KPARAM_INFO
	.align		4
.L_40:
        /*010c*/ 	.byte	0x04, 0x17
        /*010e*/ 	.short	(.L_42 - .L_41)
.L_41:
        /*0110*/ 	.word	0x00000000
        /*0114*/ 	.short	0x000a
        /*0116*/ 	.short	0x003c
        /*0118*/ 	.byte	0x00, 0xf0, 0x11, 0x00


	//----- nvinfo : EIATTR_KPARAM_INFO
	.align		4
.L_42:
        /*011c*/ 	.byte	0x04, 0x17
        /*011e*/ 	.short	(.L_44 - .L_43)
.L_43:
        /*0120*/ 	.word	0x00000000
        /*0124*/ 	.short	0x0009
        /*0126*/ 	.short	0x0038
        /*0128*/ 	.byte	0x00, 0xf0, 0x11, 0x00


	//----- nvinfo : EIATTR_KPARAM_INFO
	.align		4
.L_44:
        /*012c*/ 	.byte	0x04, 0x17
        /*012e*/ 	.short	(.L_46 - .L_45)
.L_45:
        /*0130*/ 	.word	0x00000000
        /*0134*/ 	.short	0x0008
        /*0136*/ 	.short	0x0034
        /*0138*/ 	.byte	0x00, 0xf0, 0x11, 0x00


	//----- nvinfo : EIATTR_KPARAM_INFO
	.align		4
.L_46:
        /*013c*/ 	.byte	0x04, 0x17
        /*013e*/ 	.short	(.L_48 - .L_47)
.L_47:
        /*0140*/ 	.word	0x00000000
        /*0144*/ 	.short	0x0007
        /*0146*/ 	.short	0x0030
        /*0148*/ 	.byte	0x00, 0xf0, 0x11, 0x00


	//----- nvinfo : EIATTR_KPARAM_INFO
	.align		4
.L_48:
        /*014c*/ 	.byte	0x04, 0x17
        /*014e*/ 	.short	(.L_50 - .L_49)
.L_49:
        /*0150*/ 	.word	0x00000000
        /*0154*/ 	.short	0x0006
        /*0156*/ 	.short	0x002c
        /*0158*/ 	.byte	0x00, 0xf0, 0x11, 0x00


	//----- nvinfo : EIATTR_KPARAM_INFO
	.align		4
.L_50:
        /*015c*/ 	.byte	0x04, 0x17
        /*015e*/ 	.short	(.L_52 - .L_51)
.L_51:
        /*0160*/ 	.word	0x00000000
        /*0164*/ 	.short	0x0005
        /*0166*/ 	.short	0x0028
        /*0168*/ 	.byte	0x00, 0xf0, 0x11, 0x00


	//----- nvinfo : EIATTR_KPARAM_INFO
	.align		4
.L_52:
        /*016c*/ 	.byte	0x04, 0x17
        /*016e*/ 	.short	(.L_54 - .L_53)
.L_53:
        /*0170*/ 	.word	0x00000000
        /*0174*/ 	.short	0x0004
        /*0176*/ 	.short	0x0020
        /*0178*/ 	.byte	0x00, 0xf4, 0x21, 0x00


	//----- nvinfo : EIATTR_KPARAM_INFO
	.align		4
.L_54:
        /*017c*/ 	.byte	0x04, 0x17
        /*017e*/ 	.short	(.L_56 - .L_55)
.L_55:
        /*0180*/ 	.word	0x00000000
        /*0184*/ 	.short	0x0003
        /*0186*/ 	.short	0x0018
        /*0188*/ 	.byte	0x00, 0xf4, 0x21, 0x00


	//----- nvinfo : EIATTR_KPARAM_INFO
	.align		4
.L_56:
        /*018c*/ 	.byte	0x04, 0x17
        /*018e*/ 	.short	(.L_58 - .L_57)
.L_57:
        /*0190*/ 	.word	0x00000000
        /*0194*/ 	.short	0x0002
        /*0196*/ 	.short	0x0010
        /*0198*/ 	.byte	0x00, 0xf4, 0x21, 0x00


	//----- nvinfo : EIATTR_KPARAM_INFO
	.align		4
.L_58:
        /*019c*/ 	.byte	0x04, 0x17
        /*019e*/ 	.short	(.L_60 - .L_59)
.L_59:
        /*01a0*/ 	.word	0x00000000
        /*01a4*/ 	.short	0x0001
        /*01a6*/ 	.short	0x0008
        /*01a8*/ 	.byte	0x00, 0xf4, 0x21, 0x00


	//----- nvinfo : EIATTR_KPARAM_INFO
	.align		4
.L_60:
        /*01ac*/ 	.byte	0x04, 0x17
        /*01ae*/ 	.short	(.L_62 - .L_61)
.L_61:
        /*01b0*/ 	.word	0x00000000
        /*01b4*/ 	.short	0x0000
        /*01b6*/ 	.short	0x0000
        /*01b8*/ 	.byte	0x00, 0xf4, 0x21, 0x00


	//----- nvinfo : EIATTR_MAXREG_COUNT
	.align		4
.L_62:
        /*01bc*/ 	.byte	0x03, 0x1b
        /*01be*/ 	.short	0x0080


	//----- nvinfo : EIATTR_NUM_BARRIERS
	.align		4
        /*01c0*/ 	.byte	0x02, 0x4c
        /*01c2*/ 	.byte	0x01
	.zero		1


	//----- nvinfo : EIATTR_MERCURY_ISA_VERSION
	.align		4
        /*01c4*/ 	.byte	0x03, 0x5f
        /*01c6*/ 	.short	0x0000


	//----- nvinfo : EIATTR_COOP_GROUP_MASK_REGIDS
	.align		4
        /*01c8*/ 	.byte	0x04, 0x29
        /*01ca*/ 	.short	(.L_64 - .L_63)


	//   ....[0]....
.L_63:
        /*01cc*/ 	.word	0xffffffff


	//   ....[1]....
        /*01d0*/ 	.word	0xffffffff


	//   ....[2]....
        /*01d4*/ 	.word	0xffffffff


	//   ....[3]....
        /*01d8*/ 	.word	0xffffffff


	//   ....[4]....
        /*01dc*/ 	.word	0xffffffff


	//   ....[5]....
        /*01e0*/ 	.word	0xffffffff


	//   ....[6]....
        /*01e4*/ 	.word	0xffffffff


	//   ....[7]....
        /*01e8*/ 	.word	0xffffffff


	//----- nvinfo : EIATTR_COOP_GROUP_INSTR_OFFSETS
	.align		4
.L_64:
        /*01ec*/ 	.byte	0x04, 0x28
        /*01ee*/ 	.short	(.L_66 - .L_65)


	//   ....[0]....
.L_65:
        /*01f0*/ 	.word	0x000011e0


	//   ....[1]....
        /*01f4*/ 	.word	0x000013f0


	//   ....[2]....
        /*01f8*/ 	.word	0x00001400


	//   ....[3]....
        /*01fc*/ 	.word	0x00001420


	//   ....[4]....
        /*0200*/ 	.word	0x00001f80


	//   ....[5]....
        /*0204*/ 	.word	0x00001f90


	//   ....[6]....
        /*0208*/ 	.word	0x00002010


	//   ....[7]....
        /*020c*/ 	.word	0x00002030


	//----- nvinfo : EIATTR_EXIT_INSTR_OFFSETS
	.align		4
.L_66:
        /*0210*/ 	.byte	0x04, 0x1c
        /*0212*/ 	.short	(.L_68 - .L_67)


	//   ....[0]....
.L_67:
        /*0214*/ 	.word	0x00003100


	//   ....[1]....
        /*0218*/ 	.word	0x000031a0


	//----- nvinfo : EIATTR_REQNTID
	.align		4
.L_68:
        /*021c*/ 	.byte	0x04, 0x10
        /*021e*/ 	.short	(.L_70 - .L_69)
.L_69:
        /*0220*/ 	.word	0x00000200
        /*0224*/ 	.word	0x00000001
        /*0228*/ 	.word	0x00000001
.L_70:


//--------------------- .nv.callgraph             --------------------------
	.section	.nv.callgraph,"",@"SHT_CUDA_CALLGRAPH"
	.align	4
	.sectionentsize	8
	.align		4
        /*0000*/ 	.word	0x00000000
	.align		4
        /*0004*/ 	.word	0xffffffff
	.align		4
        /*0008*/ 	.word	0x00000000
	.align		4
        /*000c*/ 	.word	0xfffffffe
	.align		4
        /*0010*/ 	.word	0x00000000
	.align		4
        /*0014*/ 	.word	0xfffffffd
	.align		4
        /*0018*/ 	.word	0x00000000
	.align		4
        /*001c*/ 	.word	0xfffffffc


//--------------------- .nv.rel.action            --------------------------
	.section	.nv.rel.action,"",@"SHT_CUDA_RELOCINFO"
	.align	8
	.sectionentsize	8
        /*0000*/ 	.byte	0x73, 0x00, 0x00, 0x00, 0x00, 0x00, 0x00, 0x00, 0x00, 0x00, 0x00, 0x11, 0x25, 0x00, 0x05, 0x36


//--------------------- .nv.constant4             --------------------------
	.section	.nv.constant4,"a",@progbits
	.align	8
	.align		8
.nv.constant4:
        /*0000*/ 	.dword	_$_str


//--------------------- .nv.constant0.attn_fwd    --------------------------
	.section	.nv.constant0.attn_fwd,"a",@progbits
	.sectionflags	@""
	.align	4
.nv.constant0.attn_fwd:
	.zero		488


//--------------------- .text.attn_fwd            --------------------------
	.section	.text.attn_fwd,"ax",@progbits
	.sectioninfo	@"SHI_REGISTERS=128"
	.align	128
        .global         attn_fwd
        .type           attn_fwd,@function
        .size           attn_fwd,(.L_x_3 - attn_fwd)
        .other          attn_fwd,@"STO_CUDA_ENTRY STV_DEFAULT"
attn_fwd:
.text.attn_fwd:
[----:B------:R-:W-:Y:S02]  /*0000*/  MOV R1, c[0x0][0x28] ;  /* 0x00000a0000017a02 */ /* 0x000fe40000000f00 */
[----:B------:R-:W0:Y:S01]  /*0010*/  S2R R0, SR_TID.X ;  /* 0x0000000000007919 */ /* 0x000e220000002100 */
[----:B------:R-:W-:Y:S01]  /*0020*/  MOV R34, c[0x0][0x198] ;  /* 0x0000660000227a02 */ /* 0x000fe20000000f00 */
[----:B------:R-:W-:Y:S02]  /*0030*/  ULDC.64 UR4, c[0x0][0x118] ;  /* 0x0000460000047ab9 */ /* 0x000fe40000000a00 */
[----:B------:R-:W1:Y:S04]  /*0040*/  S2R R3, SR_CTAID.X ;  /* 0x0000000000037919 */ /* 0x000e680000002500 */
[----:B------:R-:W2:Y:S01]  /*0050*/  S2R R2, SR_CTAID.Y ;  /* 0x0000000000027919 */ /* 0x000ea20000002600 */
[----:B0-----:R-:W-:Y:S02]  /*0060*/  LOP3.LUT R18, R0, 0xff, RZ, 0xc0, !PT ;  /* 0x000000ff00127812 */ /* 0x001fe400078ec0ff */
[----:B------:R-:W-:-:S02]  /*0070*/  SHF.R.U32.HI R101, RZ, 0x8, R0 ;  /* 0x00000008ff657819 */ /* 0x000fc40000011600 */
[----:B-1----:R-:W-:Y:S02]  /*0080*/  LEA R102, R3, R18, 0x8 ;  /* 0x0000001203667211 */ /* 0x002fe400078e40ff */
[----:B------:R-:W-:Y:S01]  /*0090*/  SGXT.U32 R101, R101, 0x1 ;  /* 0x000000016565781a */ /* 0x000fe20000000000 */
[----:B--2---:R-:W-:Y:S02]  /*00a0*/  IMAD R3, R2, c[0x0][0x190], RZ ;  /* 0x0000640002037a24 */ /* 0x004fe400078e02ff */
[----:B------:R-:W-:Y:S02]  /*00b0*/  IMAD R5, R102, c[0x0][0x194], RZ ;  /* 0x0000650066057a24 */ /* 0x000fe400078e02ff */
[----:B------:R-:W-:Y:S02]  /*00c0*/  IMAD.SHL.U32 R4, R3, 0x2, RZ ;  /* 0x0000000203047824 */ /* 0x000fe400078e00ff */
[----:B------:R-:W-:Y:S01]  /*00d0*/  IMAD R8, R101, c[0x0][0x198], RZ ;  /* 0x0000660065087a24 */ /* 0x000fe200078e02ff */
[----:B------:R-:W-:Y:S01]  /*00e0*/  SHF.L.U32 R7, R5, 0x1, RZ ;  /* 0x0000000105077819 */ /* 0x000fe200000006ff */
[----:B------:R-:W-:-:S03]  /*00f0*/  IMAD.HI R3, R3, 0x2, RZ ;  /* 0x0000000203037827 */ /* 0x000fc600078e02ff */
[----:B------:R-:W-:Y:S01]  /*0100*/  IADD3 R30, P0, P1, R7, c[0x0][0x160], R4 ;  /* 0x00005800071e7a10 */ /* 0x000fe2000791e004 */
[----:B------:R-:W-:Y:S01]  /*0110*/  IMAD.HI R6, R5, 0x2, RZ ;  /* 0x0000000205067827 */ /* 0x000fe200078e02ff */
[----:B------:R-:W-:-:S04]  /*0120*/  LEA R7, R34, R8, 0x1 ;  /* 0x0000000822077211 */ /* 0x000fc800078e08ff */
[----:B------:R-:W-:Y:S02]  /*0130*/  IADD3.X R32, R6, c[0x0][0x164], R3, P0, P1 ;  /* 0x0000590006207a10 */ /* 0x000fe400007e2403 */
[----:B------:R-:W-:Y:S02]  /*0140*/  LEA R4, P0, R8, R30, 0x1 ;  /* 0x0000001e08047211 */ /* 0x000fe400078008ff */
[----:B------:R-:W-:Y:S02]  /*0150*/  LEA R3, R34, R7, 0x1 ;  /* 0x0000000722037211 */ /* 0x000fe400078e08ff */
[----:B------:R-:W-:Y:S02]  /*0160*/  LEA.HI.X.SX32 R5, R8, R32, 0x1, P0 ;  /* 0x0000002008057211 */ /* 0x000fe400000f0eff */
[-C--:B------:R-:W-:Y:S01]  /*0170*/  LEA R8, P0, R3, R30.reuse, 0x1 ;  /* 0x0000001e03087211 */ /* 0x080fe200078008ff */
[----:B------:R-:W-:Y:S01]  /*0180*/  IMAD R11, R34, 0x2, R3 ;  /* 0x00000002220b7824 */ /* 0x000fe200078e0203 */
[----:B------:R-:W-:Y:S01]  /*0190*/  LEA R6, P1, R7, R30, 0x1 ;  /* 0x0000001e07067211 */ /* 0x000fe200078208ff */
[----:B------:R0:W2:Y:S01]  /*01a0*/  LDG.E.U16 R21, [R4.64] ;  /* 0x0000000404157981 */ /* 0x0000a2000c1e1500 */
[----:B------:R-:W-:-:S02]  /*01b0*/  LEA.HI.X.SX32 R9, R3, R32, 0x1, P0 ;  /* 0x0000002003097211 */ /* 0x000fc400000f0eff */
[C---:B------:R-:W-:Y:S02]  /*01c0*/  LEA R3, R34.reuse, R11, 0x1 ;  /* 0x0000000b22037211 */ /* 0x040fe400078e08ff */
[----:B------:R-:W-:Y:S01]  /*01d0*/  LEA.HI.X.SX32 R7, R7, R32, 0x1, P1 ;  /* 0x0000002007077211 */ /* 0x000fe200008f0eff */
[----:B------:R1:W3:Y:S01]  /*01e0*/  LDG.E.U16 R23, [R8.64] ;  /* 0x0000000408177981 */ /* 0x0002e2000c1e1500 */
[-C--:B------:R-:W-:Y:S02]  /*01f0*/  LEA R12, P1, R3, R30.reuse, 0x1 ;  /* 0x0000001e030c7211 */ /* 0x080fe400078208ff */
[----:B------:R-:W-:Y:S01]  /*0200*/  LEA R14, R34, R3, 0x1 ;  /* 0x00000003220e7211 */ /* 0x000fe200078e08ff */
[----:B------:R4:W5:Y:S01]  /*0210*/  LDG.E.U16 R22, [R6.64] ;  /* 0x0000000406167981 */ /* 0x000962000c1e1500 */
[----:B------:R-:W-:Y:S02]  /*0220*/  LEA R10, P0, R11, R30, 0x1 ;  /* 0x0000001e0b0a7211 */ /* 0x000fe400078008ff */
[----:B------:R-:W-:-:S02]  /*0230*/  LEA.HI.X.SX32 R13, R3, R32, 0x1, P1 ;  /* 0x00000020030d7211 */ /* 0x000fc400008f0eff */
[----:B------:R-:W-:Y:S02]  /*0240*/  LEA R3, R34, R14, 0x1 ;  /* 0x0000000e22037211 */ /* 0x000fe400078e08ff */
[----:B------:R-:W-:Y:S01]  /*0250*/  LEA.HI.X.SX32 R11, R11, R32, 0x1, P0 ;  /* 0x000000200b0b7211 */ /* 0x000fe200000f0eff */
[----:B------:R1:W3:Y:S01]  /*0260*/  LDG.E.U16 R25, [R12.64] ;  /* 0x000000040c197981 */ /* 0x0002e2000c1e1500 */
[----:B0-----:R-:W-:Y:S01]  /*0270*/  LEA R4, P0, R14, R30, 0x1 ;  /* 0x0000001e0e047211 */ /* 0x001fe200078008ff */
[----:B------:R-:W-:Y:S02]  /*0280*/  IMAD R15, R34, 0x2, R3 ;  /* 0x00000002220f7824 */ /* 0x000fe400078e0203 */
[----:B------:R0:W5:Y:S01]  /*0290*/  LDG.E.U16 R24, [R10.64] ;  /* 0x000000040a187981 */ /* 0x000162000c1e1500 */
[----:B------:R-:W-:Y:S02]  /*02a0*/  LEA.HI.X.SX32 R5, R14, R32, 0x1, P0 ;  /* 0x000000200e057211 */ /* 0x000fe400000f0eff */
[----:B----4-:R-:W-:-:S02]  /*02b0*/  LEA R6, P0, R3, R30, 0x1 ;  /* 0x0000001e03067211 */ /* 0x010fc400078008ff */
[C---:B------:R-:W-:Y:S01]  /*02c0*/  LEA R14, R34.reuse, R15, 0x1 ;  /* 0x0000000f220e7211 */ /* 0x040fe200078e08ff */
[----:B------:R4:W5:Y:S01]  /*02d0*/  LDG.E.U16 R26, [R4.64] ;  /* 0x00000004041a7981 */ /* 0x000962000c1e1500 */
[----:B------:R-:W-:Y:S02]  /*02e0*/  LEA.HI.X.SX32 R7, R3, R32, 0x1, P0 ;  /* 0x0000002003077211 */ /* 0x000fe400000f0eff */
[C---:B------:R-:W-:Y:S02]  /*02f0*/  LEA R3, R34.reuse, R14, 0x1 ;  /* 0x0000000e22037211 */ /* 0x040fe400078e08ff */
[C---:B-1----:R-:W-:Y:S01]  /*0300*/  LEA R8, P0, R15.reuse, R30, 0x1 ;  /* 0x0000001e0f087211 */ /* 0x042fe200078008ff */
[----:B------:R1:W5:Y:S01]  /*0310*/  LDG.E.U16 R27, [R6.64] ;  /* 0x00000004061b7981 */ /* 0x000362000c1e1500 */
[----:B------:R-:W-:Y:S02]  /*0320*/  LEA R19, R34, R3, 0x1 ;  /* 0x0000000322137211 */ /* 0x000fe400078e08ff */
[----:B------:R-:W-:-:S03]  /*0330*/  LEA.HI.X.SX32 R9, R15, R32, 0x1, P0 ;  /* 0x000000200f097211 */ /* 0x000fc600000f0eff */
[C---:B------:R-:W-:Y:S01]  /*0340*/  IMAD R20, R34.reuse, 0x2, R19 ;  /* 0x0000000222147824 */ /* 0x040fe200078e0213 */
[C---:B------:R-:W-:Y:S01]  /*0350*/  LEA R12, P0, R3.reuse, R30, 0x1 ;  /* 0x0000001e030c7211 */ /* 0x040fe200078008ff */
[----:B------:R1:W5:Y:S03]  /*0360*/  LDG.E.U16 R28, [R8.64] ;  /* 0x00000004081c7981 */ /* 0x000366000c1e1500 */
[----:B------:R-:W-:Y:S02]  /*0370*/  LEA R15, R34, R20, 0x1 ;  /* 0x00000014220f7211 */ /* 0x000fe400078e08ff */
[----:B0-----:R-:W-:Y:S02]  /*0380*/  LEA R10, P1, R14, R30, 0x1 ;  /* 0x0000001e0e0a7211 */ /* 0x001fe400078208ff */
[----:B------:R-:W-:Y:S02]  /*0390*/  LEA.HI.X.SX32 R13, R3, R32, 0x1, P0 ;  /* 0x00000020030d7211 */ /* 0x000fe400000f0eff */
[----:B------:R-:W-:-:S02]  /*03a0*/  LEA R3, R34, R15, 0x1 ;  /* 0x0000000f22037211 */ /* 0x000fc400078e08ff */
[----:B------:R-:W-:Y:S01]  /*03b0*/  LEA.HI.X.SX32 R11, R14, R32, 0x1, P1 ;  /* 0x000000200e0b7211 */ /* 0x000fe200008f0eff */
[----:B------:R0:W5:Y:S01]  /*03c0*/  LDG.E.U16 R12, [R12.64] ;  /* 0x000000040c0c7981 */ /* 0x000162000c1e1500 */
[-C--:B------:R-:W-:Y:S02]  /*03d0*/  LEA R16, P1, R3, R30.reuse, 0x1 ;  /* 0x0000001e03107211 */ /* 0x080fe400078208ff */
[C---:B-1----:R-:W-:Y:S01]  /*03e0*/  LEA R7, R34.reuse, R3, 0x1 ;  /* 0x0000000322077211 */ /* 0x042fe200078e08ff */
[----:B------:R1:W5:Y:S01]  /*03f0*/  LDG.E.U16 R29, [R10.64] ;  /* 0x000000040a1d7981 */ /* 0x000362000c1e1500 */
[----:B------:R-:W-:Y:S02]  /*0400*/  LEA R14, P0, R15, R30, 0x1 ;  /* 0x0000001e0f0e7211 */ /* 0x000fe400078008ff */
[----:B------:R-:W-:Y:S01]  /*0410*/  LEA.HI.X.SX32 R17, R3, R32, 0x1, P1 ;  /* 0x0000002003117211 */ /* 0x000fe200008f0eff */
[----:B------:R-:W-:Y:S01]  /*0420*/  IMAD R3, R34, 0x2, R7 ;  /* 0x0000000222037824 */ /* 0x000fe200078e0207 */
[----:B------:R-:W-:-:S02]  /*0430*/  LEA R8, P1, R7, R30, 0x1 ;  /* 0x0000001e07087211 */ /* 0x000fc400078208ff */
[----:B------:R-:W-:Y:S01]  /*0440*/  LEA.HI.X.SX32 R15, R15, R32, 0x1, P0 ;  /* 0x000000200f0f7211 */ /* 0x000fe200000f0eff */
[----:B------:R-:W5:Y:S01]  /*0450*/  LDG.E.U16 R16, [R16.64] ;  /* 0x0000000410107981 */ /* 0x000f62000c1e1500 */
[----:B----4-:R-:W-:Y:S02]  /*0460*/  LEA R4, P0, R19, R30, 0x1 ;  /* 0x0000001e13047211 */ /* 0x010fe400078008ff */
[----:B------:R-:W-:Y:S01]  /*0470*/  LEA.HI.X.SX32 R9, R7, R32, 0x1, P1 ;  /* 0x0000002007097211 */ /* 0x000fe200008f0eff */
[----:B------:R-:W4:Y:S01]  /*0480*/  LDG.E.U16 R14, [R14.64] ;  /* 0x000000040e0e7981 */ /* 0x000f22000c1e1500 */
[----:B-1----:R-:W-:Y:S02]  /*0490*/  LEA R10, P1, R3, R30, 0x1 ;  /* 0x0000001e030a7211 */ /* 0x002fe400078208ff */
[-C--:B------:R-:W-:Y:S01]  /*04a0*/  LEA.HI.X.SX32 R5, R19, R32.reuse, 0x1, P0 ;  /* 0x0000002013057211 */ /* 0x080fe200000f0eff */
[----:B------:R1:W4:Y:S01]  /*04b0*/  LDG.E.U16 R8, [R8.64] ;  /* 0x0000000408087981 */ /* 0x000322000c1e1500 */
[----:B------:R-:W-:-:S03]  /*04c0*/  LEA.HI.X.SX32 R11, R3, R32, 0x1, P1 ;  /* 0x00000020030b7211 */ /* 0x000fc600008f0eff */
[----:B------:R0:W4:Y:S04]  /*04d0*/  LDG.E.U16 R4, [R4.64] ;  /* 0x0000000404047981 */ /* 0x000128000c1e1500 */
[----:B------:R-:W4:Y:S01]  /*04e0*/  LDG.E.U16 R10, [R10.64] ;  /* 0x000000040a0a7981 */ /* 0x000f22000c1e1500 */
[----:B------:R-:W-:-:S04]  /*04f0*/  LEA R6, P0, R20, R30, 0x1 ;  /* 0x0000001e14067211 */ /* 0x000fc800078008ff */
[----:B------:R-:W-:-:S06]  /*0500*/  LEA.HI.X.SX32 R7, R20, R32, 0x1, P0 ;  /* 0x0000002014077211 */ /* 0x000fcc00000f0eff */
[----:B------:R0:W4:Y:S01]  /*0510*/  LDG.E.U16 R7, [R6.64] ;  /* 0x0000000406077981 */ /* 0x000122000c1e1500 */
[----:B------:R-:W-:Y:S02]  /*0520*/  SHF.R.S32.HI R3, RZ, 0x8, R0 ;  /* 0x00000008ff037819 */ /* 0x000fe40000011400 */
[----:B------:R-:W-:Y:S02]  /*0530*/  SHF.L.U32 R18, R18, 0x1, RZ ;  /* 0x0000000112127819 */ /* 0x000fe400000006ff */
[----:B------:R-:W-:-:S04]  /*0540*/  SGXT R3, R3, 0x1 ;  /* 0x000000010303781a */ /* 0x000fc80000000200 */
[----:B------:R-:W-:-:S04]  /*0550*/  LOP3.LUT R18, R18, 0x210, R3, 0x78, !PT ;  /* 0x0000021012127812 */ /* 0x000fc800078e7803 */
[C---:B------:R-:W-:Y:S02]  /*0560*/  LOP3.LUT R3, R18.reuse, 0x20, RZ, 0x3c, !PT ;  /* 0x0000002012037812 */ /* 0x040fe400078e3cff */
[C---:B0-----:R-:W-:Y:S02]  /*0570*/  LOP3.LUT R5, R18.reuse, 0x40, RZ, 0x3c, !PT ;  /* 0x0000004012057812 */ /* 0x041fe400078e3cff */
[----:B-1----:R-:W-:Y:S02]  /*0580*/  LOP3.LUT R9, R18, 0x60, RZ, 0x3c, !PT ;  /* 0x0000006012097812 */ /* 0x002fe400078e3cff */
[----:B------:R-:W-:-:S04]  /*0590*/  MOV R13, 0x1 ;  /* 0x00000001000d7802 */ /* 0x000fc80000000f00 */
[----:B------:R-:W-:Y:S01]  /*05a0*/  ISETP.LE.AND P0, PT, R13, c[0x0][0x1d0], PT ;  /* 0x000074000d007a0c */ /* 0x000fe20003f03270 */
[----:B------:R-:W-:Y:S01]  /*05b0*/  IMAD.MOV.U32 R6, RZ, RZ, 0x3f800000 ;  /* 0x3f800000ff067424 */ /* 0x000fe200078e00ff */
[----:B------:R-:W-:Y:S01]  /*05c0*/  MOV R40, 0xff800000 ;  /* 0xff80000000287802 */ /* 0x000fe20000000f00 */
[----:B------:R-:W-:Y:S01]  /*05d0*/  CS2R R56, SRZ ;  /* 0x0000000000387805 */ /* 0x000fe2000001ff00 */
[----:B------:R-:W-:Y:S01]  /*05e0*/  MOV R99, 0x3f800000 ;  /* 0x3f80000000637802 */ /* 0x000fe20000000f00 */
[----:B------:R-:W-:Y:S01]  /*05f0*/  CS2R R58, SRZ ;  /* 0x00000000003a7805 */ /* 0x000fe2000001ff00 */
[----:B------:R-:W-:Y:S01]  /*0600*/  MOV R41, 0xff800000 ;  /* 0xff80000000297802 */ /* 0x000fe20000000f00 */
[----:B------:R-:W-:Y:S01]  /*0610*/  CS2R R68, SRZ ;  /* 0x0000000000447805 */ /* 0x000fe2000001ff00 */
[----:B------:R-:W-:Y:S01]  /*0620*/  CS2R R70, SRZ ;  /* 0x0000000000467805 */ /* 0x000fe2000001ff00 */
[----:B------:R-:W-:Y:S01]  /*0630*/  CS2R R48, SRZ ;  /* 0x0000000000307805 */ /* 0x000fe2000001ff00 */
[----:B------:R-:W-:Y:S01]  /*0640*/  CS2R R50, SRZ ;  /* 0x0000000000327805 */ /* 0x000fe2000001ff00 */
[----:B------:R-:W-:Y:S01]  /*0650*/  CS2R R60, SRZ ;  /* 0x00000000003c7805 */ /* 0x000fe2000001ff00 */
[----:B------:R-:W-:Y:S01]  /*0660*/  CS2R R62, SRZ ;  /* 0x00000000003e7805 */ /* 0x000fe2000001ff00 */
[C---:B------:R-:W-:Y:S01]  /*0670*/  LOP3.LUT R100, R0.reuse, 0x1e0, RZ, 0xc0, !PT ;  /* 0x000001e000647812 */ /* 0x040fe200078ec0ff */
[----:B--2---:R-:W-:Y:S04]  /*0680*/  STS.U16 [R18], R21 ;  /* 0x0000001512007388 */ /* 0x004fe80000000400 */
[----:B---3--:R-:W-:Y:S04]  /*0690*/  STS.U16 [R18+0x1000], R25 ;  /* 0x0010001912007388 */ /* 0x008fe80000000400 */
[----:B-----5:R-:W-:Y:S04]  /*06a0*/  STS.U16 [R18+0x2000], R29 ;  /* 0x0020001d12007388 */ /* 0x020fe80000000400 */
[----:B----4-:R-:W-:Y:S04]  /*06b0*/  STS.U16 [R18+0x3000], R14 ;  /* 0x0030000e12007388 */ /* 0x010fe80000000400 */
[----:B------:R-:W-:Y:S04]  /*06c0*/  STS.U16 [R3+0x400], R22 ;  /* 0x0004001603007388 */ /* 0x000fe80000000400 */
[----:B------:R-:W-:Y:S04]  /*06d0*/  STS.U16 [R3+0x1400], R26 ;  /* 0x0014001a03007388 */ /* 0x000fe80000000400 */
[----:B------:R-:W-:Y:S04]  /*06e0*/  STS.U16 [R3+0x2400], R12 ;  /* 0x0024000c03007388 */ /* 0x000fe80000000400 */
[----:B------:R-:W-:Y:S04]  /*06f0*/  STS.U16 [R3+0x3400], R16 ;  /* 0x0034001003007388 */ /* 0x000fe80000000400 */
[----:B------:R-:W-:Y:S04]  /*0700*/  STS.U16 [R5+0x800], R23 ;  /* 0x0008001705007388 */ /* 0x000fe80000000400 */
[----:B------:R-:W-:Y:S04]  /*0710*/  STS.U16 [R5+0x1800], R27 ;  /* 0x0018001b05007388 */ /* 0x000fe80000000400 */
[----:B------:R-:W-:Y:S04]  /*0720*/  STS.U16 [R5+0x2800], R4 ;  /* 0x0028000405007388 */ /* 0x000fe80000000400 */
[----:B------:R0:W-:Y:S04]  /*0730*/  STS.U16 [R5+0x3800], R8 ;  /* 0x0038000805007388 */ /* 0x0001e80000000400 */
[----:B------:R-:W-:Y:S04]  /*0740*/  STS.U16 [R9+0xc00], R24 ;  /* 0x000c001809007388 */ /* 0x000fe80000000400 */
[----:B------:R-:W-:Y:S04]  /*0750*/  STS.U16 [R9+0x1c00], R28 ;  /* 0x001c001c09007388 */ /* 0x000fe80000000400 */
[----:B------:R-:W-:Y:S01]  /*0760*/  STS.U16 [R9+0x3c00], R10 ;  /* 0x003c000a09007388 */ /* 0x000fe20000000400 */
[----:B0-----:R-:W-:-:S03]  /*0770*/  IMAD.SHL.U32 R8, R0, 0x8, RZ ;  /* 0x0000000800087824 */ /* 0x001fc600078e00ff */
[----:B------:R0:W-:Y:S02]  /*0780*/  STS.U16 [R9+0x2c00], R7 ;  /* 0x002c000709007388 */ /* 0x0001e40000000400 */
[----:B0-----:R-:W-:Y:S01]  /*0790*/  SHF.L.U32 R7, R0, 0x1, RZ ;  /* 0x0000000100077819 */ /* 0x001fe200000006ff */
[----:B------:R-:W-:Y:S05]  /*07a0*/  @!P0 BRA `(.L_x_0) ;  /* 0x00001a0000008947 */ /* 0x000fea0003800000 */
[C---:B------:R-:W-:Y:S01]  /*07b0*/  LOP3.LUT R15, R0.reuse, 0x7, RZ, 0xc0, !PT ;  /* 0x00000007000f7812 */ /* 0x040fe200078ec0ff */
[----:B------:R-:W-:Y:S01]  /*07c0*/  IMAD.MOV.U32 R108, RZ, RZ, -0x800000 ;  /* 0xff800000ff6c7424 */ /* 0x000fe200078e00ff */
[C---:B------:R-:W-:Y:S01]  /*07d0*/  LOP3.LUT R3, R7.reuse, 0x10, RZ, 0xc0, !PT ;  /* 0x0000001007037812 */ /* 0x040fe200078ec0ff */
[----:B------:R-:W-:Y:S01]  /*07e0*/  IMAD.MOV.U32 R99, RZ, RZ, 0x3f800000 ;  /* 0x3f800000ff637424 */ /* 0x000fe200078e00ff */
[----:B------:R-:W-:Y:S01]  /*07f0*/  LOP3.LUT R9, R7, 0x3fe, RZ, 0xc0, !PT ;  /* 0x000003fe07097812 */ /* 0x000fe200078ec0ff */
[C---:B------:R-:W-:Y:S01]  /*0800*/  IMAD R6, R15.reuse, 0x210, RZ ;  /* 0x000002100f067824 */ /* 0x040fe200078e02ff */
[--C-:B------:R-:W-:Y:S01]  /*0810*/  SHF.R.U32.HI R4, RZ, 0x2, R0.reuse ;  /* 0x00000002ff047819 */ /* 0x100fe20000011600 */
[----:B------:R-:W-:Y:S01]  /*0820*/  IMAD R96, R15, 0x90, RZ ;  /* 0x000000900f607824 */ /* 0x000fe200078e02ff */
[----:B------:R-:W-:Y:S01]  /*0830*/  LOP3.LUT R10, R0, 0x3f, RZ, 0xc0, !PT ;  /* 0x0000003f000a7812 */ /* 0x000fe200078ec0ff */
[----:B------:R-:W-:Y:S01]  /*0840*/  CS2R R56, SRZ ;  /* 0x0000000000387805 */ /* 0x000fe2000001ff00 */
[----:B------:R-:W-:Y:S01]  /*0850*/  LOP3.LUT R3, R3, 0x1e0, R0, 0xf8, !PT ;  /* 0x000001e003037812 */ /* 0x000fe200078ef800 */
[----:B------:R-:W-:Y:S01]  /*0860*/  CS2R R58, SRZ ;  /* 0x00000000003a7805 */ /* 0x000fe2000001ff00 */
[----:B------:R-:W-:Y:S01]  /*0870*/  LOP3.LUT R9, R9, 0x30, R4, 0x78, !PT ;  /* 0x0000003009097812 */ /* 0x000fe200078e7804 */
[----:B------:R-:W-:Y:S01]  /*0880*/  IMAD R4, R2, c[0x0][0x1b0], RZ ;  /* 0x00006c0002047a24 */ /* 0x000fe200078e02ff */
[----:B------:R-:W-:Y:S01]  /*0890*/  LOP3.LUT R5, R0, 0x1f, RZ, 0xc0, !PT ;  /* 0x0000001f00057812 */ /* 0x000fe200078ec0ff */
[----:B------:R-:W-:Y:S01]  /*08a0*/  IMAD R13, R10, c[0x0][0x1b4], RZ ;  /* 0x00006d000a0d7a24 */ /* 0x000fe200078e02ff */
[----:B------:R-:W-:Y:S01]  /*08b0*/  LOP3.LUT R17, R6, R3, RZ, 0x3c, !PT ;  /* 0x0000000306117212 */ /* 0x000fe200078e3cff */
[----:B------:R-:W-:Y:S01]  /*08c0*/  IMAD R3, R2, c[0x0][0x1a0], RZ ;  /* 0x0000680002037a24 */ /* 0x000fe200078e02ff */
[----:B------:R-:W-:Y:S01]  /*08d0*/  SHF.L.U32 R11, R4, 0x1, RZ ;  /* 0x00000001040b7819 */ /* 0x000fe200000006ff */
[----:B------:R-:W-:Y:S01]  /*08e0*/  IMAD R6, R5, c[0x0][0x1a8], RZ ;  /* 0x00006a0005067a24 */ /* 0x000fe200078e02ff */
[C---:B------:R-:W-:Y:S01]  /*08f0*/  SHF.L.U32 R12, R13.reuse, 0x1, RZ ;  /* 0x000000010d0c7819 */ /* 0x040fe200000006ff */
[----:B------:R-:W-:Y:S01]  /*0900*/  IMAD.HI R13, R13, 0x2, RZ ;  /* 0x000000020d0d7827 */ /* 0x000fe200078e02ff */
[--C-:B------:R-:W-:Y:S01]  /*0910*/  SHF.R.U32.HI R16, RZ, 0x5, R0.reuse ;  /* 0x00000005ff107819 */ /* 0x100fe20000011600 */
[----:B------:R-:W-:Y:S01]  /*0920*/  CS2R R68, SRZ ;  /* 0x0000000000447805 */ /* 0x000fe2000001ff00 */
[----:B------:R-:W-:Y:S01]  /*0930*/  SHF.L.U32 R5, R3, 0x1, RZ ;  /* 0x0000000103057819 */ /* 0x000fe200000006ff */
[----:B------:R-:W-:Y:S01]  /*0940*/  IMAD.SHL.U32 R10, R6, 0x2, RZ ;  /* 0x00000002060a7824 */ /* 0x000fe200078e00ff */
[----:B------:R-:W-:Y:S01]  /*0950*/  IADD3 R111, P2, P3, R12, c[0x0][0x170], R11 ;  /* 0x00005c000c6f7a10 */ /* 0x000fe20007b5e00b */
[----:B------:R-:W-:Y:S01]  /*0960*/  IMAD.HI R6, R6, 0x2, RZ ;  /* 0x0000000206067827 */ /* 0x000fe200078e02ff */
[----:B------:R-:W-:Y:S01]  /*0970*/  SGXT.U32 R11, R16, 0x4 ;  /* 0x00000004100b781a */ /* 0x000fe20000000000 */
[----:B------:R-:W-:Y:S01]  /*0980*/  CS2R R70, SRZ ;  /* 0x0000000000467805 */ /* 0x000fe2000001ff00 */
[----:B------:R-:W-:Y:S01]  /*0990*/  SHF.L.U32 R14, R0, 0x8, RZ ;  /* 0x00000008000e7819 */ /* 0x000fe200000006ff */
[----:B------:R-:W-:Y:S01]  /*09a0*/  CS2R R48, SRZ ;  /* 0x0000000000307805 */ /* 0x000fe2000001ff00 */
[----:B------:R-:W-:Y:S01]  /*09b0*/  SHF.R.U32.HI R12, RZ, 0x6, R0 ;  /* 0x00000006ff0c7819 */ /* 0x000fe20000011600 */
[----:B------:R-:W-:Y:S01]  /*09c0*/  IMAD R11, R11, c[0x0][0x1a4], RZ ;  /* 0x000069000b0b7a24 */ /* 0x000fe200078e02ff */
[----:B------:R-:W-:Y:S01]  /*09d0*/  IADD3 R118, P0, P1, R10, c[0x0][0x168], R5 ;  /* 0x00005a000a767a10 */ /* 0x000fe2000791e005 */
[----:B------:R-:W-:Y:S01]  /*09e0*/  IMAD.HI R5, R3, 0x2, RZ ;  /* 0x0000000203057827 */ /* 0x000fe200078e02ff */
[----:B------:R-:W-:Y:S01]  /*09f0*/  MOV R18, c[0x0][0x1a4] ;  /* 0x0000690000127a02 */ /* 0x000fe20000000f00 */
[----:B------:R-:W-:Y:S01]  /*0a00*/  CS2R R50, SRZ ;  /* 0x0000000000327805 */ /* 0x000fe2000001ff00 */
[----:B------:R-:W-:Y:S01]  /*0a10*/  LOP3.LUT R14, R14, 0x1000, RZ, 0xc0, !PT ;  /* 0x000010000e0e7812 */ /* 0x000fe200078ec0ff */
[----:B------:R-:W-:Y:S01]  /*0a20*/  CS2R R60, SRZ ;  /* 0x00000000003c7805 */ /* 0x000fe2000001ff00 */
[----:B------:R-:W-:Y:S01]  /*0a30*/  SGXT.U32 R3, R12, 0x3 ;  /* 0x000000030c03781a */ /* 0x000fe20000000000 */
[----:B------:R-:W-:Y:S01]  /*0a40*/  IMAD.HI R12, R4, 0x2, RZ ;  /* 0x00000002040c7827 */ /* 0x000fe200078e02ff */
[----:B------:R-:W-:Y:S01]  /*0a50*/  IADD3 R10, R14, R17, RZ ;  /* 0x000000110e0a7210 */ /* 0x000fe20007ffe0ff */
[----:B------:R-:W-:Y:S01]  /*0a60*/  CS2R R62, SRZ ;  /* 0x00000000003e7805 */ /* 0x000fe2000001ff00 */
[----:B------:R-:W-:Y:S01]  /*0a70*/  MOV R17, c[0x0][0x1b8] ;  /* 0x00006e0000117a02 */ /* 0x000fe20000000f00 */
[----:B------:R-:W-:Y:S01]  /*0a80*/  IMAD R4, R18, 0x10, R11 ;  /* 0x0000001012047824 */ /* 0x000fe200078e020b */
[----:B------:R-:W-:Y:S01]  /*0a90*/  IADD3.X R16, R6, c[0x0][0x16c], R5, P0, P1 ;  /* 0x00005b0006107a10 */ /* 0x000fe200007e2405 */
[----:B------:R-:W-:Y:S01]  /*0aa0*/  IMAD R14, R3, c[0x0][0x1b8], RZ ;  /* 0x00006e00030e7a24 */ /* 0x000fe200078e02ff */
[----:B------:R-:W-:-:S02]  /*0ab0*/  IADD3.X R13, R13, c[0x0][0x174], R12, P2, P3 ;  /* 0x00005d000d0d7a10 */ /* 0x000fc400017e640c */
[C---:B------:R-:W-:Y:S02]  /*0ac0*/  LEA R3, R18.reuse, R4, 0x4 ;  /* 0x0000000412037211 */ /* 0x040fe400078e20ff */
[----:B------:R-:W-:Y:S02]  /*0ad0*/  LEA R6, R17, R14, 0x3 ;  /* 0x0000000e11067211 */ /* 0x000fe400078e18ff */
[----:B------:R-:W-:Y:S01]  /*0ae0*/  LEA R120, P2, R3, R118, 0x1 ;  /* 0x0000007603787211 */ /* 0x000fe200078408ff */
[----:B------:R-:W-:Y:S01]  /*0af0*/  IMAD R5, R18, 0x10, R3 ;  /* 0x0000001012057824 */ /* 0x000fe200078e0203 */
[----:B------:R-:W-:Y:S02]  /*0b00*/  LEA R12, R17, R6, 0x3 ;  /* 0x00000006110c7211 */ /* 0x000fe400078e18ff */
[----:B------:R-:W-:Y:S02]  /*0b10*/  LEA R122, P1, R4, R118, 0x1 ;  /* 0x00000076047a7211 */ /* 0x000fe400078208ff */
[----:B------:R-:W-:-:S02]  /*0b20*/  LEA.HI.X.SX32 R121, R3, R16, 0x1, P2 ;  /* 0x0000001003797211 */ /* 0x000fc400010f0eff */
[----:B------:R-:W-:Y:S02]  /*0b30*/  LEA R112, P2, R12, R111, 0x1 ;  /* 0x0000006f0c707211 */ /* 0x000fe400078408ff */
[-C--:B------:R-:W-:Y:S02]  /*0b40*/  LEA R124, P0, R11, R118.reuse, 0x1 ;  /* 0x000000760b7c7211 */ /* 0x080fe400078008ff */
[----:B------:R-:W-:Y:S02]  /*0b50*/  LEA R118, P3, R5, R118, 0x1 ;  /* 0x0000007605767211 */ /* 0x000fe400078608ff */
[----:B------:R-:W-:Y:S02]  /*0b60*/  LEA.HI.X.SX32 R123, R4, R16, 0x1, P1 ;  /* 0x00000010047b7211 */ /* 0x000fe400008f0eff */
[----:B------:R-:W-:Y:S02]  /*0b70*/  LEA R3, R17, R12, 0x3 ;  /* 0x0000000c11037211 */ /* 0x000fe400078e18ff */
[----:B------:R-:W-:-:S02]  /*0b80*/  LEA.HI.X.SX32 R113, R12, R13, 0x1, P2 ;  /* 0x0000000d0c717211 */ /* 0x000fc400010f0eff */
[----:B------:R-:W-:Y:S02]  /*0b90*/  LOP3.LUT R4, R0, 0x1c0, RZ, 0xc0, !PT ;  /* 0x000001c000047812 */ /* 0x000fe400078ec0ff */
[----:B------:R-:W-:Y:S02]  /*0ba0*/  LOP3.LUT R12, R8, 0x30, RZ, 0xc0, !PT ;  /* 0x00000030080c7812 */ /* 0x000fe400078ec0ff */
[-C--:B------:R-:W-:Y:S02]  /*0bb0*/  LEA.HI.X.SX32 R119, R5, R16.reuse, 0x1, P3 ;  /* 0x0000001005777211 */ /* 0x080fe400018f0eff */
[----:B------:R-:W-:Y:S02]  /*0bc0*/  LEA.HI.X.SX32 R125, R11, R16, 0x1, P0 ;  /* 0x000000100b7d7211 */ /* 0x000fe400000f0eff */
[-C--:B------:R-:W-:Y:S02]  /*0bd0*/  LEA R114, P1, R6, R111.reuse, 0x1 ;  /* 0x0000006f06727211 */ /* 0x080fe400078208ff */
[----:B------:R-:W-:-:S02]  /*0be0*/  LEA R110, P3, R3, R111, 0x1 ;  /* 0x0000006f036e7211 */ /* 0x000fc400078608ff */
[----:B------:R-:W-:Y:S02]  /*0bf0*/  SHF.R.U32.HI R4, RZ, 0x2, R4 ;  /* 0x00000002ff047819 */ /* 0x000fe40000011604 */
[----:B------:R-:W-:Y:S02]  /*0c00*/  LEA R116, P0, R14, R111, 0x1 ;  /* 0x0000006f0e747211 */ /* 0x000fe400078008ff */
[----:B------:R-:W-:Y:S02]  /*0c10*/  LEA R12, R15, R12, 0x6 ;  /* 0x0000000c0f0c7211 */ /* 0x000fe400078e30ff */
[----:B------:R-:W-:Y:S02]  /*0c20*/  LOP3.LUT R96, R96, 0x30, R7, 0x78, !PT ;  /* 0x0000003060607812 */ /* 0x000fe400078e7807 */
[-C--:B------:R-:W-:Y:S02]  /*0c30*/  LEA.HI.X.SX32 R115, R6, R13.reuse, 0x1, P1 ;  /* 0x0000000d06737211 */ /* 0x080fe400008f0eff */
[----:B------:R-:W-:-:S02]  /*0c40*/  LEA.HI.X.SX32 R111, R3, R13, 0x1, P3 ;  /* 0x0000000d036f7211 */ /* 0x000fc400018f0eff */
[----:B------:R-:W-:Y:S02]  /*0c50*/  LOP3.LUT R98, R4, 0x3fe, R7, 0x78, !PT ;  /* 0x000003fe04627812 */ /* 0x000fe400078e7807 */
[----:B------:R-:W-:Y:S02]  /*0c60*/  LEA.HI.X.SX32 R117, R14, R13, 0x1, P0 ;  /* 0x0000000d0e757211 */ /* 0x000fe400000f0eff */
[----:B------:R-:W-:Y:S02]  /*0c70*/  MOV R6, 0x3f800000 ;  /* 0x3f80000000067802 */ /* 0x000fe40000000f00 */
[----:B------:R-:W-:Y:S02]  /*0c80*/  MOV R11, RZ ;  /* 0x000000ff000b7202 */ /* 0x000fe40000000f00 */
[----:B------:R-:W-:Y:S02]  /*0c90*/  MOV R3, RZ ;  /* 0x000000ff00037202 */ /* 0x000fe40000000f00 */
[----:B------:R-:W-:-:S02]  /*0ca0*/  MOV R103, 0xff800000 ;  /* 0xff80000000677802 */ /* 0x000fc40000000f00 */
[----:B------:R-:W-:Y:S02]  /*0cb0*/  MOV R5, RZ ;  /* 0x000000ff00057202 */ /* 0x000fe40000000f00 */
[----:B------:R-:W-:Y:S02]  /*0cc0*/  LOP3.LUT R97, R12, 0x30, R7, 0x78, !PT ;  /* 0x000000300c617812 */ /* 0x000fe400078e7807 */
[----:B------:R-:W-:Y:S02]  /*0cd0*/  LOP3.LUT R4, R96, 0x40, RZ, 0x3c, !PT ;  /* 0x0000004060047812 */ /* 0x000fe400078e3cff */
.L_x_1:
[----:B------:R-:W-:-:S04]  /*0ce0*/  IMAD.WIDE R16, R11, 0x2, R120 ;  /* 0x000000020b107825 */ /* 0x000fc800078e0278 */
[C---:B------:R-:W-:Y:S02]  /*0cf0*/  IMAD.WIDE R12, R11.reuse, 0x2, R124 ;  /* 0x000000020b0c7825 */ /* 0x040fe400078e027c */
[----:B------:R-:W2:Y:S02]  /*0d00*/  LDG.E.U16 R16, [R16.64] ;  /* 0x0000000410107981 */ /* 0x000ea4000c1e1500 */
[C---:B------:R-:W-:Y:S02]  /*0d10*/  IMAD.WIDE R14, R11.reuse, 0x2, R122 ;  /* 0x000000020b0e7825 */ /* 0x040fe400078e027a */
[----:B------:R-:W3:Y:S02]  /*0d20*/  LDG.E.U16 R20, [R12.64] ;  /* 0x000000040c147981 */ /* 0x000ee4000c1e1500 */
[----:B------:R-:W-:Y:S02]  /*0d30*/  IMAD.WIDE R18, R11, 0x2, R118 ;  /* 0x000000020b127825 */ /* 0x000fe400078e0276 */
[----:B------:R-:W4:Y:S04]  /*0d40*/  LDG.E.U16 R22, [R14.64] ;  /* 0x000000040e167981 */ /* 0x000f28000c1e1500 */
[----:B------:R-:W5:Y:S04]  /*0d50*/  LDG.E.U16 R44, [R18.64] ;  /* 0x00000004122c7981 */ /* 0x000f68000c1e1500 */
[----:B------:R-:W-:Y:S01]  /*0d60*/  BAR.SYNC.DEFER_BLOCKING 0x0 ;  /* 0x0000000000007b1d */ /* 0x000fe20000010000 */
[----:B------:R-:W-:-:S04]  /*0d70*/  IMAD.WIDE R106, R3, 0x2, R116 ;  /* 0x00000002036a7825 */ /* 0x000fc800078e0274 */
[----:B------:R-:W-:-:S04]  /*0d80*/  IMAD.WIDE R104, R3, 0x2, R112 ;  /* 0x0000000203687825 */ /* 0x000fc800078e0270 */
[C---:B------:R-:W-:Y:S01]  /*0d90*/  IMAD.WIDE R46, R3.reuse, 0x2, R114 ;  /* 0x00000002032e7825 */ /* 0x040fe200078e0272 */
[----:B--2---:R-:W-:Y:S04]  /*0da0*/  STS.U16 [R9+0x4800], R16 ;  /* 0x0048001009007388 */ /* 0x004fe80000000400 */
[----:B---3--:R-:W-:Y:S04]  /*0db0*/  STS.U16 [R9+0x4000], R20 ;  /* 0x0040001409007388 */ /* 0x008fe80000000400 */
[----:B----4-:R-:W-:Y:S04]  /*0dc0*/  STS.U16 [R9+0x4400], R22 ;  /* 0x0044001609007388 */ /* 0x010fe80000000400 */
[----:B-----5:R0:W-:Y:S04]  /*0dd0*/  STS.U16 [R9+0x4c00], R44 ;  /* 0x004c002c09007388 */ /* 0x0201e80000000400 */
[----:B------:R-:W-:Y:S01]  /*0de0*/  BAR.SYNC.DEFER_BLOCKING 0x0 ;  /* 0x0000000000007b1d */ /* 0x000fe20000010000 */
[----:B0-----:R-:W-:-:S05]  /*0df0*/  IMAD.WIDE R44, R3, 0x2, R110 ;  /* 0x00000002032c7825 */ /* 0x001fca00078e026e */
[----:B------:R0:W2:Y:S04]  /*0e00*/  LDG.E.U16 R107, [R106.64] ;  /* 0x000000046a6b7981 */ /* 0x0000a8000c1e1500 */
[----:B------:R1:W3:Y:S04]  /*0e10*/  LDG.E.U16 R105, [R104.64] ;  /* 0x0000000468697981 */ /* 0x0002e8000c1e1500 */
[----:B------:R-:W-:Y:S04]  /*0e20*/  LDSM.16.MT88.4 R92, [R10] ;  /* 0x000000000a5c783b */ /* 0x000fe80000004200 */
[----:B0-----:R0:W4:Y:S04]  /*0e30*/  LDG.E.U16 R106, [R46.64] ;  /* 0x000000042e6a7981 */ /* 0x001128000c1e1500 */
[----:B-1----:R0:W5:Y:S04]  /*0e40*/  LDG.E.U16 R104, [R44.64] ;  /* 0x000000042c687981 */ /* 0x002168000c1e1500 */
[----:B------:R-:W1:Y:S04]  /*0e50*/  LDSM.16.M88.4 R40, [R97+0x4000] ;  /* 0x004000006128783b */ /* 0x000e680000000200 */
[----:B------:R-:W0:Y:S04]  /*0e60*/  LDSM.16.M88.4 R36, [R97+0x4200] ;  /* 0x004200006124783b */ /* 0x000e280000000200 */
[----:B------:R-:W0:Y:S04]  /*0e70*/  LDSM.16.M88.4 R32, [R97+0x4400] ;  /* 0x004400006120783b */ /* 0x000e280000000200 */
[----:B------:R-:W0:Y:S04]  /*0e80*/  LDSM.16.M88.4 R28, [R97+0x4600] ;  /* 0x00460000611c783b */ /* 0x000e280000000200 */
[----:B------:R-:W0:Y:S04]  /*0e90*/  LDSM.16.MT88.4 R84, [R10+0x2000] ;  /* 0x002000000a54783b */ /* 0x000e280000004200 */
[----:B------:R-:W0:Y:S04]  /*0ea0*/  LDSM.16.M88.4 R12, [R97+0x4800] ;  /* 0x00480000610c783b */ /* 0x000e280000000200 */
[----:B------:R-:W0:Y:S04]  /*0eb0*/  LDSM.16.M88.4 R24, [R97+0x4a00] ;  /* 0x004a00006118783b */ /* 0x000e280000000200 */
[----:B------:R-:W0:Y:S04]  /*0ec0*/  LDSM.16.M88.4 R20, [R97+0x4c00] ;  /* 0x004c00006114783b */ /* 0x000e280000000200 */
[----:B------:R-:W0:Y:S04]  /*0ed0*/  LDSM.16.M88.4 R16, [R97+0x4e00] ;  /* 0x004e00006110783b */ /* 0x000e280000000200 */
[----:B------:R-:W-:Y:S01]  /*0ee0*/  BAR.SYNC.DEFER_BLOCKING 0x0 ;  /* 0x0000000000007b1d */ /* 0x000fe20000010000 */
[C---:B-1----:R-:W-:Y:S08]  /*0ef0*/  HMMA.16816.F32.BF16 R88, R92.reuse, R40, RZ ;  /* 0x000000285c58723c */ /* 0x042ff000000418ff */
[C---:B0-----:R-:W-:Y:S08]  /*0f00*/  HMMA.16816.F32.BF16 R80, R92.reuse, R36, RZ ;  /* 0x000000245c50723c */ /* 0x041ff000000418ff */
[C---:B------:R-:W-:Y:S08]  /*0f10*/  HMMA.16816.F32.BF16 R64, R92.reuse, R32, RZ ;  /* 0x000000205c40723c */ /* 0x040ff000000418ff */
[----:B------:R-:W-:Y:S08]  /*0f20*/  HMMA.16816.F32.BF16 R72, R92, R28, RZ ;  /* 0x0000001c5c48723c */ /* 0x000ff000000418ff */
[----:B------:R-:W-:Y:S08]  /*0f30*/  HMMA.16816.F32.BF16 R88, R84, R42, R88 ;  /* 0x0000002a5458723c */ /* 0x000ff00000041858 */
[----:B------:R-:W-:Y:S08]  /*0f40*/  HMMA.16816.F32.BF16 R44, R92, R12, RZ ;  /* 0x0000000c5c2c723c */ /* 0x000ff000000418ff */
[----:B------:R-:W-:Y:S08]  /*0f50*/  HMMA.16816.F32.BF16 R80, R84, R38, R80 ;  /* 0x000000265450723c */ /* 0x000ff00000041850 */
[----:B------:R-:W-:Y:S08]  /*0f60*/  HMMA.16816.F32.BF16 R76, R92, R24, RZ ;  /* 0x000000185c4c723c */ /* 0x000ff000000418ff */
[----:B------:R-:W-:Y:S01]  /*0f70*/  HMMA.16816.F32.BF16 R64, R84, R34, R64 ;  /* 0x000000225440723c */ /* 0x000fe20000041840 */
[----:B------:R-:W-:-:S02]  /*0f80*/  FMUL R12, R88, c[0x0][0x188] ;  /* 0x00006200580c7a20 */ /* 0x000fc40000400000 */
[----:B------:R-:W-:-:S05]  /*0f90*/  FMUL R13, R89, c[0x0][0x188] ;  /* 0x00006200590d7a20 */ /* 0x000fca0000400000 */
[----:B------:R-:W-:Y:S08]  /*0fa0*/  HMMA.16816.F32.BF16 R52, R92, R20, RZ ;  /* 0x000000145c34723c */ /* 0x000ff000000418ff */
[----:B------:R-:W-:Y:S01]  /*0fb0*/  HMMA.16816.F32.BF16 R72, R84, R30, R72 ;  /* 0x0000001e5448723c */ /* 0x000fe20000041848 */
[----:B------:R-:W-:Y:S01]  /*0fc0*/  FMNMX R13, R12, R13, !PT ;  /* 0x0000000d0c0d7209 */ /* 0x000fe20007800000 */
[----:B------:R-:W-:-:S06]  /*0fd0*/  FMUL R12, R81, c[0x0][0x188] ;  /* 0x00006200510c7a20 */ /* 0x000fcc0000400000 */
[----:B------:R-:W-:Y:S07]  /*0fe0*/  HMMA.16816.F32.BF16 R44, R84, R14, R44 ;  /* 0x0000000e542c723c */ /* 0x000fee000004182c */
[----:B------:R-:W-:Y:S01]  /*0ff0*/  FMUL R14, R80, c[0x0][0x188] ;  /* 0x00006200500e7a20 */ /* 0x000fe20000400000 */
[----:B------:R-:W-:Y:S04]  /*1000*/  HMMA.16816.F32.BF16 R92, R92, R16, RZ ;  /* 0x000000105c5c723c */ /* 0x000fe800000418ff */
[----:B------:R-:W-:Y:S01]  /*1010*/  FMNMX R15, R14, R13, !PT ;  /* 0x0000000d0e0f7209 */ /* 0x000fe20007800000 */
[----:B------:R-:W-:-:S03]  /*1020*/  FMUL R13, R64, c[0x0][0x188] ;  /* 0x00006200400d7a20 */ /* 0x000fc60000400000 */
[----:B------:R-:W-:Y:S01]  /*1030*/  HMMA.16816.F32.BF16 R76, R84, R26, R76 ;  /* 0x0000001a544c723c */ /* 0x000fe2000004184c */
[----:B------:R-:W-:Y:S01]  /*1040*/  FMNMX R14, R12, R15, !PT ;  /* 0x0000000f0c0e7209 */ /* 0x000fe20007800000 */
[----:B------:R-:W-:-:S03]  /*1050*/  FMUL R12, R65, c[0x0][0x188] ;  /* 0x00006200410c7a20 */ /* 0x000fc60000400000 */
[----:B------:R-:W-:Y:S01]  /*1060*/  FMNMX R15, R13, R14, !PT ;  /* 0x0000000e0d0f7209 */ /* 0x000fe20007800000 */
[----:B------:R-:W-:Y:S02]  /*1070*/  FMUL R13, R72, c[0x0][0x188] ;  /* 0x00006200480d7a20 */ /* 0x000fe40000400000 */
        /* <DEDUP_REMOVED lines=8> */
[----:B------:R-:W-:-:S03]  /*1100*/  FMNMX R15, R13, R14, !PT ;  /* 0x0000000e0d0f7209 */ /* 0x000fc60007800000 */
[----:B------:R-:W-:Y:S01]  /*1110*/  FMUL R13, R76, c[0x0][0x188] ;  /* 0x000062004c0d7a20 */ /* 0x000fe20000400000 */
        /* <DEDUP_REMOVED lines=10> */
[----:B------:R-:W-:-:S04]  /*11c0*/  FMNMX R13, R13, R14, !PT ;  /* 0x0000000e0d0d7209 */ /* 0x000fc80007800000 */
[----:B------:R-:W-:-:S05]  /*11d0*/  FMNMX R16, R12, R13, !PT ;  /* 0x0000000d0c107209 */ /* 0x000fca0007800000 */
[----:B------:R-:W0:Y:S01]  /*11e0*/  SHFL.BFLY PT, R13, R16, 0x2, 0x1f ;  /* 0x0c401f00100d7f89 */ /* 0x000e2200000e0000 */
[----:B------:R-:W-:Y:S02]  /*11f0*/  FMUL R12, R90, c[0x0][0x188] ;  /* 0x000062005a0c7a20 */ /* 0x000fe40000400000 */
[----:B------:R-:W-:Y:S01]  /*1200*/  FMUL R14, R82, c[0x0][0x188] ;  /* 0x00006200520e7a20 */ /* 0x000fe20000400000 */
[----:B0-----:R-:W-:Y:S01]  /*1210*/  FMNMX R17, R16, R13, !PT ;  /* 0x0000000d10117209 */ /* 0x001fe20007800000 */
[----:B------:R-:W-:-:S05]  /*1220*/  FMUL R13, R91, c[0x0][0x188] ;  /* 0x000062005b0d7a20 */ /* 0x000fca0000400000 */
[----:B------:R-:W-:Y:S01]  /*1230*/  FMNMX R13, R12, R13, !PT ;  /* 0x0000000d0c0d7209 */ /* 0x000fe20007800000 */
[----:B------:R-:W-:-:S03]  /*1240*/  FMUL R12, R83, c[0x0][0x188] ;  /* 0x00006200530c7a20 */ /* 0x000fc60000400000 */
        /* <DEDUP_REMOVED lines=24> */
[----:B------:R-:W-:-:S04]  /*13d0*/  FMNMX R13, R13, R14, !PT ;  /* 0x0000000e0d0d7209 */ /* 0x000fc80007800000 */
[----:B------:R-:W-:-:S05]  /*13e0*/  FMNMX R12, R12, R13, !PT ;  /* 0x0000000d0c0c7209 */ /* 0x000fca0007800000 */
[----:B------:R-:W0:Y:S04]  /*13f0*/  SHFL.BFLY PT, R13, R12, 0x2, 0x1f ;  /* 0x0c401f000c0d7f89 */ /* 0x000e2800000e0000 */
[----:B------:R-:W1:Y:S01]  /*1400*/  SHFL.BFLY PT, R18, R17, 0x1, 0x1f ;  /* 0x0c201f0011127f89 */ /* 0x000e6200000e0000 */
[----:B0-----:R-:W-:-:S05]  /*1410*/  FMNMX R13, R12, R13, !PT ;  /* 0x0000000d0c0d7209 */ /* 0x001fca0007800000 */
[----:B------:R-:W0:Y:S04]  /*1420*/  SHFL.BFLY PT, R12, R13, 0x1, 0x1f ;  /* 0x0c201f000d0c7f89 */ /* 0x000e2800000e0000 */
[----:B--2---:R-:W-:Y:S04]  /*1430*/  STS.U16 [R98+0x4000], R107 ;  /* 0x0040006b62007388 */ /* 0x004fe80000000400 */
[----:B----4-:R-:W-:Y:S04]  /*1440*/  STS.U16 [R98+0x4400], R106 ;  /* 0x0044006a62007388 */ /* 0x010fe80000000400 */
[----:B---3--:R-:W-:Y:S04]  /*1450*/  STS.U16 [R98+0x4800], R105 ;  /* 0x0048006962007388 */ /* 0x008fe80000000400 */
[----:B-----5:R-:W-:Y:S04]  /*1460*/  STS.U16 [R98+0x4c00], R104 ;  /* 0x004c006862007388 */ /* 0x020fe80000000400 */
[----:B------:R-:W-:Y:S01]  /*1470*/  BAR.SYNC.DEFER_BLOCKING 0x0 ;  /* 0x0000000000007b1d */ /* 0x000fe20000010000 */
[----:B-1----:R-:W-:-:S02]  /*1480*/  FMNMX R17, R17, R18, !PT ;  /* 0x0000001211117209 */ /* 0x002fc40007800000 */
[----:B0-----:R-:W-:Y:S02]  /*1490*/  FMNMX R12, R13, R12, !PT ;  /* 0x0000000c0d0c7209 */ /* 0x001fe40007800000 */
[----:B------:R-:W-:Y:S02]  /*14a0*/  FMNMX R40, R17, R108, !PT ;  /* 0x0000006c11287209 */ /* 0x000fe40007800000 */
[----:B------:R-:W-:-:S03]  /*14b0*/  FMNMX R41, R12, R103, !PT ;  /* 0x000000670c297209 */ /* 0x000fc60007800000 */
[----:B------:R-:W-:Y:S02]  /*14c0*/  FADD R12, -R40, R108 ;  /* 0x0000006c280c7221 */ /* 0x000fe40000000100 */
[--C-:B------:R-:W-:Y:S02]  /*14d0*/  FFMA R65, R65, c[0x0][0x188], -R40.reuse ;  /* 0x0000620041417a23 */ /* 0x100fe40000000828 */
[----:B------:R-:W-:Y:S02]  /*14e0*/  FMUL R42, R12, 1.4426950216293334961 ;  /* 0x3fb8aa3b0c2a7820 */ /* 0x000fe40000400000 */
[--C-:B------:R-:W-:Y:S02]  /*14f0*/  FFMA R76, R76, c[0x0][0x188], -R40.reuse ;  /* 0x000062004c4c7a23 */ /* 0x100fe40000000828 */
[----:B------:R-:W-:Y:S02]  /*1500*/  FFMA R12, R82, c[0x0][0x188], -R41 ;  /* 0x00006200520c7a23 */ /* 0x000fe40000000829 */
[----:B------:R-:W-:-:S02]  /*1510*/  FFMA R16, R80, c[0x0][0x188], -R40 ;  /* 0x0000620050107a23 */ /* 0x000fc40000000828 */
[----:B------:R-:W-:Y:S01]  /*1520*/  FMUL R37, R65, 1.4426950216293334961 ;  /* 0x3fb8aa3b41257820 */ /* 0x000fe20000400000 */
[----:B------:R-:W-:Y:S01]  /*1530*/  LDSM.16.M88.4 R28, [R96+0x4c00] ;  /* 0x004c0000601c783b */ /* 0x000fe20000000200 */
[----:B------:R-:W-:Y:S02]  /*1540*/  FMUL R65, R76, 1.4426950216293334961 ;  /* 0x3fb8aa3b4c417820 */ /* 0x000fe40000400000 */
[----:B------:R-:W-:Y:S02]  /*1550*/  FMUL R76, R12, 1.4426950216293334961 ;  /* 0x3fb8aa3b0c4c7820 */ /* 0x000fe40000400000 */
[----:B------:R-:W-:Y:S01]  /*1560*/  FMUL R16, R16, 1.4426950216293334961 ;  /* 0x3fb8aa3b10107820 */ /* 0x000fe20000400000 */
[----:B------:R-:W0:Y:S01]  /*1570*/  LDSM.16.M88.4 R12, [R96+0x4000] ;  /* 0x00400000600c783b */ /* 0x000e220000000200 */
[--C-:B------:R-:W-:Y:S02]  /*1580*/  FFMA R52, R52, c[0x0][0x188], -R40.reuse ;  /* 0x0000620034347a23 */ /* 0x100fe40000000828 */
[----:B------:R1:W-:Y:S01]  /*1590*/  MUFU.EX2 R34, R16 ;  /* 0x0000001000227308 */ /* 0x0003e20000000800 */
[----:B------:R-:W-:-:S02]  /*15a0*/  FFMA R73, R73, c[0x0][0x188], -R40 ;  /* 0x0000620049497a23 */ /* 0x000fc40000000828 */
[--C-:B------:R-:W-:Y:S02]  /*15b0*/  FFMA R53, R53, c[0x0][0x188], -R40.reuse ;  /* 0x0000620035357a23 */ /* 0x100fe40000000828 */
[--C-:B------:R-:W-:Y:S02]  /*15c0*/  FFMA R81, R81, c[0x0][0x188], -R40.reuse ;  /* 0x0000620051517a23 */ /* 0x100fe40000000828 */
[--C-:B------:R-:W-:Y:S02]  /*15d0*/  FFMA R77, R77, c[0x0][0x188], -R40.reuse ;  /* 0x000062004d4d7a23 */ /* 0x100fe40000000828 */
[----:B-1----:R-:W-:Y:S02]  /*15e0*/  FADD R16, -R41, R103 ;  /* 0x0000006729107221 */ /* 0x002fe40000000100 */
[----:B------:R-:W-:Y:S02]  /*15f0*/  FFMA R88, R88, c[0x0][0x188], -R40 ;  /* 0x0000620058587a23 */ /* 0x000fe40000000828 */
[----:B------:R-:W-:-:S02]  /*1600*/  FFMA R90, R90, c[0x0][0x188], -R41 ;  /* 0x000062005a5a7a23 */ /* 0x000fc40000000829 */
[--C-:B------:R-:W-:Y:S02]  /*1610*/  FFMA R83, R83, c[0x0][0x188], -R41.reuse ;  /* 0x0000620053537a23 */ /* 0x100fe40000000829 */
[----:B------:R-:W-:Y:S02]  /*1620*/  FMUL R43, R52, 1.4426950216293334961 ;  /* 0x3fb8aa3b342b7820 */ /* 0x000fe40000400000 */
[----:B------:R-:W-:Y:S02]  /*1630*/  FFMA R89, R89, c[0x0][0x188], -R40 ;  /* 0x0000620059597a23 */ /* 0x000fe40000000828 */
[----:B------:R-:W-:Y:S02]  /*1640*/  FMUL R36, R73, 1.4426950216293334961 ;  /* 0x3fb8aa3b49247820 */ /* 0x000fe40000400000 */
[----:B------:R-:W-:Y:S02]  /*1650*/  FMUL R52, R53, 1.4426950216293334961 ;  /* 0x3fb8aa3b35347820 */ /* 0x000fe40000400000 */
[----:B------:R-:W-:-:S02]  /*1660*/  FFMA R91, R91, c[0x0][0x188], -R41 ;  /* 0x000062005b5b7a23 */ /* 0x000fc40000000829 */
[----:B------:R-:W-:Y:S02]  /*1670*/  FMUL R33, R81, 1.4426950216293334961 ;  /* 0x3fb8aa3b51217820 */ /* 0x000fe40000400000 */
[----:B------:R-:W-:Y:S02]  /*1680*/  FMUL R73, R77, 1.4426950216293334961 ;  /* 0x3fb8aa3b4d497820 */ /* 0x000fe40000400000 */
[----:B------:R-:W-:Y:S02]  /*1690*/  FMUL R53, R16, 1.4426950216293334961 ;  /* 0x3fb8aa3b10357820 */ /* 0x000fe40000400000 */
[----:B------:R-:W-:Y:S01]  /*16a0*/  FMUL R35, R88, 1.4426950216293334961 ;  /* 0x3fb8aa3b58237820 */ /* 0x000fe20000400000 */
[----:B------:R-:W1:Y:S01]  /*16b0*/  LDSM.16.M88.4 R16, [R96+0x4400] ;  /* 0x004400006010783b */ /* 0x000e620000000200 */
[----:B------:R-:W-:Y:S02]  /*16c0*/  FMUL R81, R90, 1.4426950216293334961 ;  /* 0x3fb8aa3b5a517820 */ /* 0x000fe40000400000 */
[----:B------:R-:W-:-:S02]  /*16d0*/  FMUL R77, R83, 1.4426950216293334961 ;  /* 0x3fb8aa3b534d7820 */ /* 0x000fc40000400000 */
[----:B------:R-:W-:Y:S02]  /*16e0*/  FMUL R89, R89, 1.4426950216293334961 ;  /* 0x3fb8aa3b59597820 */ /* 0x000fe40000400000 */
[----:B------:R-:W-:Y:S02]  /*16f0*/  FMUL R91, R91, 1.4426950216293334961 ;  /* 0x3fb8aa3b5b5b7820 */ /* 0x000fe40000400000 */
[----:B------:R-:W-:Y:S01]  /*1700*/  FFMA R20, R67, c[0x0][0x188], -R41 ;  /* 0x0000620043147a23 */ /* 0x000fe20000000829 */
[----:B------:R-:W-:Y:S03]  /*1710*/  MUFU.EX2 R35, R35 ;  /* 0x0000002300237308 */ /* 0x000fe60000000800 */
[----:B------:R-:W-:Y:S02]  /*1720*/  FMUL R39, R20, 1.4426950216293334961 ;  /* 0x3fb8aa3b14277820 */ /* 0x000fe40000400000 */
[----:B------:R-:W2:Y:S03]  /*1730*/  LDSM.16.M88.4 R20, [R96+0x4800] ;  /* 0x004800006014783b */ /* 0x000ea60000000200 */
[----:B------:R-:W3:Y:S08]  /*1740*/  MUFU.EX2 R80, R89 ;  /* 0x0000005900507308 */ /* 0x000ef00000000800 */
[----:B------:R-:W4:Y:S08]  /*1750*/  MUFU.EX2 R33, R33 ;  /* 0x0000002100217308 */ /* 0x000f300000000800 */
[----:B------:R-:W-:Y:S08]  /*1760*/  MUFU.EX2 R42, R42 ;  /* 0x0000002a002a7308 */ /* 0x000ff00000000800 */
[----:B------:R-:W-:Y:S08]  /*1770*/  MUFU.EX2 R81, R81 ;  /* 0x0000005100517308 */ /* 0x000ff00000000800 */
[----:B------:R-:W5:Y:S08]  /*1780*/  MUFU.EX2 R82, R91 ;  /* 0x0000005b00527308 */ /* 0x000f700000000800 */
[----:B------:R-:W-:Y:S08]  /*1790*/  MUFU.EX2 R76, R76 ;  /* 0x0000004c004c7308 */ /* 0x000ff00000000800 */
[----:B------:R-:W0:Y:S08]  /*17a0*/  MUFU.EX2 R77, R77 ;  /* 0x0000004d004d7308 */ /* 0x000e300000000800 */
[----:B------:R-:W1:Y:S01]  /*17b0*/  MUFU.EX2 R53, R53 ;  /* 0x0000003500357308 */ /* 0x000e620000000800 */
[----:B------:R-:W-:-:S02]  /*17c0*/  FFMA R64, R64, c[0x0][0x188], -R40 ;  /* 0x0000620040407a23 */ /* 0x000fc40000000828 */
[--C-:B------:R-:W-:Y:S02]  /*17d0*/  FFMA R66, R66, c[0x0][0x188], -R41.reuse ;  /* 0x0000620042427a23 */ /* 0x100fe40000000829 */
[----:B------:R-:W-:Y:S02]  /*17e0*/  FMUL R32, R64, 1.4426950216293334961 ;  /* 0x3fb8aa3b40207820 */ /* 0x000fe40000400000 */
[----:B------:R-:W-:Y:S01]  /*17f0*/  FFMA R72, R72, c[0x0][0x188], -R40 ;  /* 0x0000620048487a23 */ /* 0x000fe20000000828 */
[----:B---3--:R-:W-:Y:S01]  /*1800*/  F2FP.BF16.PACK_AB R24, R80, R35 ;  /* 0x000000235018723e */ /* 0x008fe200000010ff */
[----:B------:R-:W-:Y:S01]  /*1810*/  FMUL R66, R66, 1.4426950216293334961 ;  /* 0x3fb8aa3b42427820 */ /* 0x000fe20000400000 */
[----:B----4-:R-:W-:Y:S01]  /*1820*/  F2FP.BF16.PACK_AB R26, R33, R34 ;  /* 0x00000022211a723e */ /* 0x010fe200000010ff */
[----:B------:R-:W-:Y:S01]  /*1830*/  FFMA R74, R74, c[0x0][0x188], -R41 ;  /* 0x000062004a4a7a23 */ /* 0x000fe20000000829 */
[----:B-----5:R-:W-:Y:S01]  /*1840*/  F2FP.BF16.PACK_AB R25, R82, R81 ;  /* 0x000000515219723e */ /* 0x020fe200000010ff */
[C---:B------:R-:W-:Y:S01]  /*1850*/  FMUL R56, R42.reuse, R56 ;  /* 0x000000382a387220 */ /* 0x040fe20000400000 */
[----:B0-----:R-:W-:Y:S01]  /*1860*/  F2FP.BF16.PACK_AB R27, R77, R76 ;  /* 0x0000004c4d1b723e */ /* 0x001fe200000010ff */
[----:B------:R-:W-:-:S02]  /*1870*/  FMUL R57, R42, R57 ;  /* 0x000000392a397220 */ /* 0x000fc40000400000 */
[C---:B-1----:R-:W-:Y:S02]  /*1880*/  FMUL R58, R53.reuse, R58 ;  /* 0x0000003a353a7220 */ /* 0x042fe40000400000 */
[----:B------:R-:W-:Y:S02]  /*1890*/  FMUL R59, R53, R59 ;  /* 0x0000003b353b7220 */ /* 0x000fe40000400000 */
[----:B------:R-:W-:Y:S01]  /*18a0*/  FFMA R75, R75, c[0x0][0x188], -R41 ;  /* 0x000062004b4b7a23 */ /* 0x000fe20000000829 */
[----:B------:R-:W0:Y:S01]  /*18b0*/  MUFU.EX2 R32, R32 ;  /* 0x0000002000207308 */ /* 0x000e220000000800 */
[----:B------:R-:W-:Y:S02]  /*18c0*/  FMUL R38, R72, 1.4426950216293334961 ;  /* 0x3fb8aa3b48267820 */ /* 0x000fe40000400000 */
[----:B------:R-:W-:Y:S02]  /*18d0*/  FMUL R74, R74, 1.4426950216293334961 ;  /* 0x3fb8aa3b4a4a7820 */ /* 0x000fe40000400000 */
[----:B------:R-:W-:-:S03]  /*18e0*/  FMUL R75, R75, 1.4426950216293334961 ;  /* 0x3fb8aa3b4b4b7820 */ /* 0x000fc60000400000 */
[----:B------:R-:W1:Y:S01]  /*18f0*/  MUFU.EX2 R67, R66 ;  /* 0x0000004200437308 */ /* 0x000e620000000800 */
[----:B------:R-:W-:Y:S01]  /*1900*/  HMMA.16816.F32.BF16 R56, R24, R12, R56 ;  /* 0x0000000c1838723c */ /* 0x000fe20000041838 */
[----:B------:R-:W-:Y:S02]  /*1910*/  FADD R35, R35, R80 ;  /* 0x0000005023237221 */ /* 0x000fe40000000000 */
[----:B------:R-:W-:-:S04]  /*1920*/  FADD R81, R81, R82 ;  /* 0x0000005251517221 */ /* 0x000fc80000000000 */
[----:B------:R-:W3:Y:S01]  /*1930*/  MUFU.EX2 R37, R37 ;  /* 0x0000002500257308 */ /* 0x000ee20000000800 */
[----:B------:R-:W-:Y:S02]  /*1940*/  FFMA R46, R46, c[0x0][0x188], -R41 ;  /* 0x000062002e2e7a23 */ /* 0x000fe40000000829 */
[----:B------:R-:W-:-:S05]  /*1950*/  FFMA R44, R44, c[0x0][0x188], -R40 ;  /* 0x000062002c2c7a23 */ /* 0x000fca0000000828 */
[----:B------:R-:W4:Y:S01]  /*1960*/  MUFU.EX2 R39, R39 ;  /* 0x0000002700277308 */ /* 0x000f220000000800 */
[C---:B------:R-:W-:Y:S02]  /*1970*/  FMUL R68, R42.reuse, R68 ;  /* 0x000000442a447220 */ /* 0x040fe40000400000 */
[----:B------:R-:W-:Y:S02]  /*1980*/  FMUL R69, R42, R69 ;  /* 0x000000452a457220 */ /* 0x000fe40000400000 */
[----:B------:R-:W-:-:S03]  /*1990*/  FMUL R70, R53, R70 ;  /* 0x0000004635467220 */ /* 0x000fc60000400000 */
[----:B------:R-:W-:Y:S01]  /*19a0*/  MUFU.EX2 R38, R38 ;  /* 0x0000002600267308 */ /* 0x000fe20000000800 */
[----:B------:R-:W-:Y:S02]  /*19b0*/  FMUL R71, R53, R71 ;  /* 0x0000004735477220 */ /* 0x000fe40000400000 */
[----:B------:R-:W-:-:S05]  /*19c0*/  FADD R34, R34, R35 ;  /* 0x0000002322227221 */ /* 0x000fca0000000000 */
[----:B------:R-:W5:Y:S01]  /*19d0*/  MUFU.EX2 R36, R36 ;  /* 0x0000002400247308 */ /* 0x000f620000000800 */
[----:B------:R-:W-:-:S07]  /*19e0*/  FADD R76, R76, R81 ;  /* 0x000000514c4c7221 */ /* 0x000fce0000000000 */
[----:B------:R0:W-:Y:S01]  /*19f0*/  MUFU.EX2 R66, R74 ;  /* 0x0000004a00427308 */ /* 0x0001e20000000800 */
[----:B------:R-:W-:-:S07]  /*1a00*/  FMUL R46, R46, 1.4426950216293334961 ;  /* 0x3fb8aa3b2e2e7820 */ /* 0x000fce0000400000 */
[----:B------:R-:W0:Y:S01]  /*1a10*/  MUFU.EX2 R12, R75 ;  /* 0x0000004b000c7308 */ /* 0x000e220000000800 */
[--C-:B------:R-:W-:Y:S02]  /*1a20*/  FFMA R47, R47, c[0x0][0x188], -R41.reuse ;  /* 0x000062002f2f7a23 */ /* 0x100fe40000000829 */
[----:B------:R-:W-:Y:S02]  /*1a30*/  FMUL R44, R44, 1.4426950216293334961 ;  /* 0x3fb8aa3b2c2c7820 */ /* 0x000fe40000400000 */
[----:B------:R-:W-:Y:S02]  /*1a40*/  FFMA R45, R45, c[0x0][0x188], -R40 ;  /* 0x000062002d2d7a23 */ /* 0x000fe40000000828 */
[----:B------:R-:W-:Y:S02]  /*1a50*/  FADD R33, R33, R34 ;  /* 0x0000002221217221 */ /* 0x000fe40000000000 */
[----:B------:R-:W-:Y:S01]  /*1a60*/  FADD R76, R77, R76 ;  /* 0x0000004c4d4c7221 */ /* 0x000fe20000000000 */
[----:B------:R-:W-:Y:S01]  /*1a70*/  HMMA.16816.F32.BF16 R68, R24, R16, R68 ;  /* 0x000000101844723c */ /* 0x000fe20000041844 */
[----:B------:R-:W-:Y:S01]  /*1a80*/  FMUL R47, R47, 1.4426950216293334961 ;  /* 0x3fb8aa3b2f2f7820 */ /* 0x000fe20000400000 */
[----:B------:R-:W2:Y:S01]  /*1a90*/  MUFU.EX2 R64, R44 ;  /* 0x0000002c00407308 */ /* 0x000ea20000000800 */
[----:B------:R-:W-:-:S02]  /*1aa0*/  FFMA R78, R78, c[0x0][0x188], -R41 ;  /* 0x000062004e4e7a23 */ /* 0x000fc40000000829 */
[----:B------:R-:W-:Y:S02]  /*1ab0*/  FMUL R45, R45, 1.4426950216293334961 ;  /* 0x3fb8aa3b2d2d7820 */ /* 0x000fe40000400000 */
[----:B0-----:R-:W-:Y:S02]  /*1ac0*/  FADD R16, R32, R33 ;  /* 0x0000002120107221 */ /* 0x001fe40000000000 */
[----:B-1----:R-:W-:Y:S01]  /*1ad0*/  FADD R76, R67, R76 ;  /* 0x0000004c434c7221 */ /* 0x002fe20000000000 */
[----:B------:R-:W0:Y:S01]  /*1ae0*/  MUFU.EX2 R46, R46 ;  /* 0x0000002e002e7308 */ /* 0x000e220000000800 */
[C---:B------:R-:W-:Y:S01]  /*1af0*/  FMUL R48, R42.reuse, R48 ;  /* 0x000000302a307220 */ /* 0x040fe20000400000 */
[----:B---3--:R-:W-:Y:S01]  /*1b00*/  F2FP.BF16.PACK_AB R32, R37, R32 ;  /* 0x000000202520723e */ /* 0x008fe200000010ff */
[----:B------:R-:W-:Y:S02]  /*1b10*/  FMUL R49, R42, R49 ;  /* 0x000000312a317220 */ /* 0x000fe40000400000 */
[----:B------:R-:W-:-:S02]  /*1b20*/  FMUL R50, R53, R50 ;  /* 0x0000003235327220 */ /* 0x000fc40000400000 */
[----:B------:R-:W-:Y:S01]  /*1b30*/  FMUL R51, R53, R51 ;  /* 0x0000003335337220 */ /* 0x000fe20000400000 */
[----:B------:R1:W3:Y:S01]  /*1b40*/  MUFU.EX2 R72, R45 ;  /* 0x0000002d00487308 */ /* 0x0002e20000000800 */
[----:B------:R-:W-:Y:S01]  /*1b50*/  FFMA R79, R79, c[0x0][0x188], -R41 ;  /* 0x000062004f4f7a23 */ /* 0x000fe20000000829 */
[----:B----4-:R-:W-:Y:S01]  /*1b60*/  F2FP.BF16.PACK_AB R33, R39, R67 ;  /* 0x000000432721723e */ /* 0x010fe200000010ff */
[----:B------:R-:W-:Y:S02]  /*1b70*/  FMUL R74, R78, 1.4426950216293334961 ;  /* 0x3fb8aa3b4e4a7820 */ /* 0x000fe40000400000 */
[C---:B------:R-:W-:Y:S02]  /*1b80*/  FMUL R60, R42.reuse, R60 ;  /* 0x0000003c2a3c7220 */ /* 0x040fe40000400000 */
[----:B------:R-:W-:Y:S02]  /*1b90*/  FMUL R62, R53, R62 ;  /* 0x0000003e353e7220 */ /* 0x000fe40000400000 */
[----:B------:R-:W-:-:S02]  /*1ba0*/  FMUL R61, R42, R61 ;  /* 0x0000003d2a3d7220 */ /* 0x000fc40000400000 */
[----:B------:R-:W-:Y:S01]  /*1bb0*/  FMUL R63, R53, R63 ;  /* 0x0000003f353f7220 */ /* 0x000fe20000400000 */
[----:B------:R-:W4:Y:S01]  /*1bc0*/  MUFU.EX2 R47, R47 ;  /* 0x0000002f002f7308 */ /* 0x000f220000000800 */
[----:B------:R-:W-:Y:S01]  /*1bd0*/  FADD R37, R37, R16 ;  /* 0x0000001025257221 */ /* 0x000fe20000000000 */
[----:B-----5:R-:W-:Y:S01]  /*1be0*/  F2FP.BF16.PACK_AB R34, R36, R38 ;  /* 0x000000262422723e */ /* 0x020fe200000010ff */
[----:B------:R-:W-:Y:S01]  /*1bf0*/  FADD R39, R39, R76 ;  /* 0x0000004c27277221 */ /* 0x000fe20000000000 */
[----:B------:R-:W-:Y:S01]  /*1c00*/  F2FP.BF16.PACK_AB R35, R12, R66 ;  /* 0x000000420c23723e */ /* 0x000fe200000010ff */
[----:B------:R-:W-:Y:S02]  /*1c10*/  FMUL R75, R79, 1.4426950216293334961 ;  /* 0x3fb8aa3b4f4b7820 */ /* 0x000fe40000400000 */
[----:B------:R-:W-:Y:S01]  /*1c20*/  FFMA R54, R54, c[0x0][0x188], -R41 ;  /* 0x0000620036367a23 */ /* 0x000fe20000000829 */
[----:B------:R-:W5:Y:S01]  /*1c30*/  MUFU.EX2 R65, R65 ;  /* 0x0000004100417308 */ /* 0x000f620000000800 */
[----:B------:R-:W-:Y:S01]  /*1c40*/  FADD R37, R38, R37 ;  /* 0x0000002526257221 */ /* 0x000fe20000000000 */
[----:B--2---:R-:W-:Y:S01]  /*1c50*/  HMMA.16816.F32.BF16 R48, R24, R20, R48 ;  /* 0x000000141830723c */ /* 0x004fe20000041830 */
[----:B------:R-:W-:-:S02]  /*1c60*/  FADD R39, R66, R39 ;  /* 0x0000002742277221 */ /* 0x000fc40000000000 */
[----:B------:R-:W-:-:S03]  /*1c70*/  FFMA R55, R55, c[0x0][0x188], -R41 ;  /* 0x0000620037377a23 */ /* 0x000fc60000000829 */
[----:B------:R-:W2:Y:S02]  /*1c80*/  MUFU.EX2 R74, R74 ;  /* 0x0000004a004a7308 */ /* 0x000ea40000000800 */
[----:B------:R-:W-:Y:S01]  /*1c90*/  HMMA.16816.F32.BF16 R24, R24, R28, R60 ;  /* 0x0000001c1818723c */ /* 0x000fe2000004183c */
[----:B------:R-:W-:Y:S01]  /*1ca0*/  FADD R13, R36, R37 ;  /* 0x00000025240d7221 */ /* 0x000fe20000000000 */
[----:B------:R-:W-:Y:S01]  /*1cb0*/  LDSM.16.M88.4 R60, [R4+0x4c00] ;  /* 0x004c0000043c783b */ /* 0x000fe20000000200 */
[----:B------:R-:W-:-:S03]  /*1cc0*/  FFMA R92, R92, c[0x0][0x188], -R40 ;  /* 0x000062005c5c7a23 */ /* 0x000fc60000000828 */
[----:B------:R-:W0:Y:S01]  /*1cd0*/  MUFU.EX2 R73, R73 ;  /* 0x0000004900497308 */ /* 0x000e220000000800 */
[----:B------:R-:W-:Y:S01]  /*1ce0*/  FMUL R28, R54, 1.4426950216293334961 ;  /* 0x3fb8aa3b361c7820 */ /* 0x000fe20000400000 */
[----:B------:R-:W-:Y:S01]  /*1cf0*/  HMMA.16816.F32.BF16 R56, R32, R14, R56 ;  /* 0x0000000e2038723c */ /* 0x000fe20000041838 */
[----:B------:R-:W-:Y:S02]  /*1d00*/  FMUL R29, R55, 1.4426950216293334961 ;  /* 0x3fb8aa3b371d7820 */ /* 0x000fe40000400000 */
[----:B------:R-:W-:-:S03]  /*1d10*/  FFMA R94, R94, c[0x0][0x188], -R41 ;  /* 0x000062005e5e7a23 */ /* 0x000fc60000000829 */
[----:B------:R-:W1:Y:S01]  /*1d20*/  MUFU.EX2 R75, R75 ;  /* 0x0000004b004b7308 */ /* 0x000e620000000800 */
[----:B------:R-:W-:Y:S02]  /*1d30*/  FADD R15, R12, R39 ;  /* 0x000000270c0f7221 */ /* 0x000fe40000000000 */
[----:B------:R-:W-:Y:S02]  /*1d40*/  FADD R13, R64, R13 ;  /* 0x0000000d400d7221 */ /* 0x000fe40000000000 */
[----:B------:R-:W-:-:S03]  /*1d50*/  FFMA R93, R93, c[0x0][0x188], -R40 ;  /* 0x000062005d5d7a23 */ /* 0x000fc60000000828 */
[----:B------:R-:W2:Y:S01]  /*1d60*/  MUFU.EX2 R43, R43 ;  /* 0x0000002b002b7308 */ /* 0x000ea20000000800 */
[----:B0-----:R-:W-:Y:S02]  /*1d70*/  FADD R12, R46, R15 ;  /* 0x0000000f2e0c7221 */ /* 0x001fe40000000000 */
[----:B------:R-:W-:-:S05]  /*1d80*/  FFMA R95, R95, c[0x0][0x188], -R41 ;  /* 0x000062005f5f7a23 */ /* 0x000fca0000000829 */
[----:B------:R-:W-:Y:S01]  /*1d90*/  MUFU.EX2 R52, R52 ;  /* 0x0000003400347308 */ /* 0x000fe20000000800 */
[----:B-1----:R-:W-:Y:S01]  /*1da0*/  FMUL R45, R92, 1.4426950216293334961 ;  /* 0x3fb8aa3b5c2d7820 */ /* 0x002fe20000400000 */
[----:B------:R-:W-:Y:S01]  /*1db0*/  HMMA.16816.F32.BF16 R16, R32, R18, R68 ;  /* 0x000000122010723c */ /* 0x000fe20000041844 */
[----:B------:R-:W-:Y:S01]  /*1dc0*/  FMUL R54, R94, 1.4426950216293334961 ;  /* 0x3fb8aa3b5e367820 */ /* 0x000fe20000400000 */
[----:B------:R-:W-:Y:S01]  /*1dd0*/  LDSM.16.M88.4 R36, [R4+0x4000] ;  /* 0x004000000424783b */ /* 0x000fe20000000200 */
[----:B---3--:R-:W-:-:S03]  /*1de0*/  FADD R20, R72, R13 ;  /* 0x0000000d48147221 */ /* 0x008fc60000000000 */
[----:B------:R-:W0:Y:S01]  /*1df0*/  MUFU.EX2 R28, R28 ;  /* 0x0000001c001c7308 */ /* 0x000e220000000800 */
[----:B----4-:R-:W-:Y:S01]  /*1e00*/  FADD R21, R47, R12 ;  /* 0x0000000c2f157221 */ /* 0x010fe20000000000 */
[----:B------:R-:W-:Y:S01]  /*1e10*/  HMMA.16816.F32.BF16 R48, R32, R22, R48 ;  /* 0x000000162030723c */ /* 0x000fe20000041830 */
[----:B------:R-:W-:Y:S01]  /*1e20*/  FMUL R44, R93, 1.4426950216293334961 ;  /* 0x3fb8aa3b5d2c7820 */ /* 0x000fe20000400000 */
[----:B------:R-:W1:Y:S01]  /*1e30*/  LDSM.16.M88.4 R12, [R4+0x4800] ;  /* 0x00480000040c783b */ /* 0x000e620000000200 */
[----:B------:R-:W-:-:S03]  /*1e40*/  FMUL R55, R95, 1.4426950216293334961 ;  /* 0x3fb8aa3b5f377820 */ /* 0x000fc60000400000 */
[----:B------:R-:W3:Y:S01]  /*1e50*/  MUFU.EX2 R29, R29 ;  /* 0x0000001d001d7308 */ /* 0x000ee20000000800 */
[----:B-----5:R-:W-:Y:S01]  /*1e60*/  FADD R20, R65, R20 ;  /* 0x0000001441147221 */ /* 0x020fe20000000000 */
[----:B------:R-:W-:Y:S01]  /*1e70*/  LDSM.16.M88.4 R68, [R4+0x4400] ;  /* 0x004400000444783b */ /* 0x000fe20000000200 */
[----:B--2---:R-:W-:-:S05]  /*1e80*/  FADD R66, R74, R21 ;  /* 0x000000154a427221 */ /* 0x004fca0000000000 */
[----:B------:R-:W2:Y:S01]  /*1e90*/  MUFU.EX2 R45, R45 ;  /* 0x0000002d002d7308 */ /* 0x000ea20000000800 */
[----:B------:R-:W-:Y:S02]  /*1ea0*/  FADD R20, R73, R20 ;  /* 0x0000001449147221 */ /* 0x000fe40000000000 */
[----:B------:R-:W-:-:S05]  /*1eb0*/  FADD R21, R75, R66 ;  /* 0x000000424b157221 */ /* 0x000fca0000000000 */
[----:B------:R-:W4:Y:S01]  /*1ec0*/  MUFU.EX2 R54, R54 ;  /* 0x0000003600367308 */ /* 0x000f220000000800 */
[----:B------:R-:W-:Y:S02]  /*1ed0*/  FADD R67, R43, R20 ;  /* 0x000000142b437221 */ /* 0x000fe40000000000 */
[----:B0-----:R-:W-:-:S05]  /*1ee0*/  FADD R66, R28, R21 ;  /* 0x000000151c427221 */ /* 0x001fca0000000000 */
[----:B------:R-:W0:Y:S01]  /*1ef0*/  MUFU.EX2 R44, R44 ;  /* 0x0000002c002c7308 */ /* 0x000e220000000800 */
[----:B------:R-:W-:-:S07]  /*1f00*/  FADD R20, R52, R67 ;  /* 0x0000004334147221 */ /* 0x000fce0000000000 */
[----:B------:R-:W5:Y:S01]  /*1f10*/  MUFU.EX2 R55, R55 ;  /* 0x0000003700377308 */ /* 0x000f620000000800 */
[----:B---3--:R-:W-:Y:S02]  /*1f20*/  FADD R21, R29, R66 ;  /* 0x000000421d157221 */ /* 0x008fe40000000000 */
[----:B--2---:R-:W-:Y:S02]  /*1f30*/  FADD R23, R45, R20 ;  /* 0x000000142d177221 */ /* 0x004fe40000000000 */
[----:B----4-:R-:W-:Y:S01]  /*1f40*/  FADD R20, R54, R21 ;  /* 0x0000001536147221 */ /* 0x010fe20000000000 */
[----:B------:R-:W-:Y:S07]  /*1f50*/  HMMA.16816.F32.BF16 R24, R32, R30, R24 ;  /* 0x0000001e2018723c */ /* 0x000fee0000041818 */
[----:B0-----:R-:W-:-:S02]  /*1f60*/  FADD R30, R44, R23 ;  /* 0x000000172c1e7221 */ /* 0x001fc40000000000 */
[----:B-----5:R-:W-:-:S03]  /*1f70*/  FADD R31, R55, R20 ;  /* 0x00000014371f7221 */ /* 0x020fc60000000000 */
[----:B------:R-:W0:Y:S04]  /*1f80*/  SHFL.BFLY PT, R33, R30, 0x2, 0x1f ;  /* 0x0c401f001e217f89 */ /* 0x000e2800000e0000 */
[----:B------:R-:W2:Y:S01]  /*1f90*/  SHFL.BFLY PT, R32, R31, 0x2, 0x1f ;  /* 0x0c401f001f207f89 */ /* 0x000ea200000e0000 */
[----:B------:R-:W-:Y:S02]  /*1fa0*/  F2FP.BF16.PACK_AB R20, R72, R64 ;  /* 0x000000404814723e */ /* 0x000fe400000010ff */
[----:B------:R-:W-:Y:S02]  /*1fb0*/  F2FP.BF16.PACK_AB R22, R73, R65 ;  /* 0x000000414916723e */ /* 0x000fe400000010ff */
[----:B------:R-:W-:Y:S02]  /*1fc0*/  F2FP.BF16.PACK_AB R21, R47, R46 ;  /* 0x0000002e2f15723e */ /* 0x000fe400000010ff */
[----:B------:R-:W-:-:S07]  /*1fd0*/  F2FP.BF16.PACK_AB R23, R75, R74 ;  /* 0x0000004a4b17723e */ /* 0x000fce00000010ff */
[----:B-1----:R-:W-:Y:S01]  /*1fe0*/  HMMA.16816.F32.BF16 R48, R20, R12, R48 ;  /* 0x0000000c1430723c */ /* 0x002fe20000041830 */
[----:B0-----:R-:W-:Y:S02]  /*1ff0*/  FADD R33, R30, R33 ;  /* 0x000000211e217221 */ /* 0x001fe40000000000 */
[----:B--2---:R-:W-:-:S03]  /*2000*/  FADD R32, R31, R32 ;  /* 0x000000201f207221 */ /* 0x004fc60000000000 */
[----:B------:R-:W0:Y:S02]  /*2010*/  SHFL.BFLY PT, R12, R33, 0x1, 0x1f ;  /* 0x0c201f00210c7f89 */ /* 0x000e2400000e0000 */
[C---:B------:R-:W-:Y:S02]  /*2020*/  HMMA.16816.F32.BF16 R56, R20.reuse, R36, R56 ;  /* 0x000000241438723c */ /* 0x040fe40000041838 */
[----:B------:R-:W1:Y:S06]  /*2030*/  SHFL.BFLY PT, R13, R32, 0x1, 0x1f ;  /* 0x0c201f00200d7f89 */ /* 0x000e6c00000e0000 */
[C---:B------:R-:W-:Y:S08]  /*2040*/  HMMA.16816.F32.BF16 R16, R20.reuse, R68, R16 ;  /* 0x000000441410723c */ /* 0x040ff00000041810 */
[----:B------:R-:W-:Y:S01]  /*2050*/  HMMA.16816.F32.BF16 R24, R20, R60, R24 ;  /* 0x0000003c1418723c */ /* 0x000fe20000041818 */
[----:B------:R-:W-:-:S04]  /*2060*/  IADD3 R5, R5, 0x40, RZ ;  /* 0x0000004005057810 */ /* 0x000fc80007ffe0ff */
[----:B------:R-:W-:Y:S02]  /*2070*/  ISETP.GE.AND P0, PT, R5, c[0x0][0x1d0], PT ;  /* 0x0000740005007a0c */ /* 0x000fe40003f06270 */
[----:B------:R-:W-:Y:S02]  /*2080*/  F2FP.BF16.PACK_AB R20, R52, R43 ;  /* 0x0000002b3414723e */ /* 0x000fe400000010ff */
[----:B------:R-:W-:Y:S02]  /*2090*/  F2FP.BF16.PACK_AB R22, R44, R45 ;  /* 0x0000002d2c16723e */ /* 0x000fe400000010ff */
[----:B------:R-:W-:Y:S02]  /*20a0*/  F2FP.BF16.PACK_AB R21, R29, R28 ;  /* 0x0000001c1d15723e */ /* 0x000fe400000010ff */
[----:B------:R-:W-:Y:S01]  /*20b0*/  F2FP.BF16.PACK_AB R23, R55, R54 ;  /* 0x000000363717723e */ /* 0x000fe200000010ff */
[----:B0-----:R-:W-:Y:S02]  /*20c0*/  FADD R33, R33, R12 ;  /* 0x0000000c21217221 */ /* 0x001fe40000000000 */
[----:B-1----:R-:W-:-:S04]  /*20d0*/  FADD R32, R32, R13 ;  /* 0x0000000d20207221 */ /* 0x002fc80000000000 */
[----:B------:R-:W-:Y:S01]  /*20e0*/  HMMA.16816.F32.BF16 R48, R20, R14, R48 ;  /* 0x0000000e1430723c */ /* 0x000fe20000041830 */
[----:B------:R-:W-:Y:S01]  /*20f0*/  FFMA R6, R42, R6, R33 ;  /* 0x000000062a067223 */ /* 0x000fe20000000021 */
[----:B------:R-:W-:-:S05]  /*2100*/  MOV R103, R41 ;  /* 0x0000002900677202 */ /* 0x000fca0000000f00 */
[----:B------:R-:W-:Y:S01]  /*2110*/  MOV R14, 0x40 ;  /* 0x00000040000e7802 */ /* 0x000fe20000000f00 */
[----:B------:R-:W-:Y:S01]  /*2120*/  HMMA.16816.F32.BF16 R56, R20, R38, R56 ;  /* 0x000000261438723c */ /* 0x000fe20000041838 */
[----:B------:R-:W-:Y:S02]  /*2130*/  FFMA R99, R53, R99, R32 ;  /* 0x0000006335637223 */ /* 0x000fe40000000020 */
[----:B------:R-:W-:Y:S02]  /*2140*/  IMAD.MOV.U32 R108, RZ, RZ, R40 ;  /* 0x000000ffff6c7224 */ /* 0x000fe400078e0028 */
[----:B------:R-:W-:-:S03]  /*2150*/  IMAD R3, R14, c[0x0][0x1b4], R3 ;  /* 0x00006d000e037a24 */ /* 0x000fc600078e0203 */
[----:B------:R-:W-:Y:S01]  /*2160*/  HMMA.16816.F32.BF16 R68, R20, R70, R16 ;  /* 0x000000461444723c */ /* 0x000fe20000041810 */
[----:B------:R-:W-:-:S07]  /*2170*/  IMAD R11, R14, c[0x0][0x1a4], R11 ;  /* 0x000069000e0b7a24 */ /* 0x000fce00078e020b */
[----:B------:R-:W-:Y:S01]  /*2180*/  HMMA.16816.F32.BF16 R60, R20, R62, R24 ;  /* 0x0000003e143c723c */ /* 0x000fe20000041818 */
[----:B------:R-:W-:Y:S01]  /*2190*/  @P0 CALL.REL.NOINC `(.L_x_0) ;  /* 0x0000001000000944 */ /* 0x000fe20003c00000 */
[----:B------:R-:W-:Y:S06]  /*21a0*/  BRA `(.L_x_1) ;  /* 0xffffeb3000007947 */ /* 0x000fec000383ffff */
.L_x_0:
[----:B------:R-:W-:-:S05]  /*21b0*/  NOP ;  /* 0x0000000000007918 */ /* 0x000fca0000000000 */
[----:B------:R-:W-:Y:S01]  /*21c0*/  MOV R23, R6 ;  /* 0x0000000600177202 */ /* 0x000fe20000000f00 */
[----:B------:R-:W-:Y:S01]  /*21d0*/  IMAD R12, R2, c[0x0][0x1c0], RZ ;  /* 0x00007000020c7a24 */ /* 0x000fe200078e02ff */
[----:B------:R-:W-:Y:S01]  /*21e0*/  SHF.L.U32 R6, R0, 0x2, RZ ;  /* 0x0000000200067819 */ /* 0x000fe200000006ff */
[----:B------:R-:W-:Y:S01]  /*21f0*/  IMAD R13, R102, c[0x0][0x1c4], RZ ;  /* 0x00007100660d7a24 */ /* 0x000fe200078e02ff */
[C---:B------:R-:W-:Y:S01]  /*2200*/  FSETP.GEU.AND P2, PT, R23.reuse, 1.175494350822287508e-38, PT ;  /* 0x008000001700780b */ /* 0x040fe20003f4e000 */
[----:B------:R-:W-:Y:S01]  /*2210*/  FMUL R4, R23, 8388608 ;  /* 0x4b00000017047820 */ /* 0x000fe20000400000 */
[----:B------:R-:W-:Y:S01]  /*2220*/  LOP3.LUT R21, R6, 0x3c0, RZ, 0xc0, !PT ;  /* 0x000003c006157812 */ /* 0x000fe200078ec0ff */
[----:B------:R-:W-:Y:S01]  /*2230*/  IMAD.SHL.U32 R6, R12, 0x2, RZ ;  /* 0x000000020c067824 */ /* 0x000fe200078e00ff */
[----:B------:R-:W-:Y:S01]  /*2240*/  SHF.R.U32.HI R9, RZ, 0x1, R0 ;  /* 0x00000001ff097819 */ /* 0x000fe20000011600 */
[----:B------:R-:W-:Y:S01]  /*2250*/  FMUL R5, R99, 8388608 ;  /* 0x4b00000063057820 */ /* 0x000fe20000400000 */
[----:B------:R-:W-:Y:S01]  /*2260*/  FSEL R4, R4, R23, !P2 ;  /* 0x0000001704047208 */ /* 0x000fe20005000000 */
[----:B------:R-:W-:Y:S01]  /*2270*/  BAR.SYNC.DEFER_BLOCKING 0x0 ;  /* 0x0000000000007b1d */ /* 0x000fe20000010000 */
[C---:B------:R-:W-:Y:S01]  /*2280*/  SHF.L.U32 R15, R13.reuse, 0x1, RZ ;  /* 0x000000010d0f7819 */ /* 0x040fe200000006ff */
[----:B------:R-:W-:Y:S01]  /*2290*/  IMAD.HI R13, R13, 0x2, RZ ;  /* 0x000000020d0d7827 */ /* 0x000fe200078e02ff */
[----:B------:R-:W-:-:S02]  /*22a0*/  IADD3 R3, R4, -0x3f3504f3, RZ ;  /* 0xc0cafb0d04037810 */ /* 0x000fc40007ffe0ff */
[----:B------:R-:W-:Y:S01]  /*22b0*/  LOP3.LUT R14, R8, 0x38, RZ, 0xc0, !PT ;  /* 0x00000038080e7812 */ /* 0x000fe200078ec0ff */
[----:B------:R-:W-:Y:S01]  /*22c0*/  IMAD R101, R101, c[0x0][0x1c8], RZ ;  /* 0x0000720065657a24 */ /* 0x000fe200078e02ff */
[----:B------:R-:W-:Y:S02]  /*22d0*/  LOP3.LUT R16, R9, 0x4, RZ, 0xc0, !PT ;  /* 0x0000000409107812 */ /* 0x000fe400078ec0ff */
[----:B------:R-:W-:Y:S02]  /*22e0*/  IADD3 R6, P4, P5, R15, c[0x0][0x178], R6 ;  /* 0x00005e000f067a10 */ /* 0x000fe40007d9e006 */
[----:B------:R-:W-:Y:S02]  /*22f0*/  SHF.L.U32 R15, R0, 0x5, RZ ;  /* 0x00000005000f7819 */ /* 0x000fe400000006ff */
[----:B------:R-:W-:Y:S02]  /*2300*/  LOP3.LUT R9, R3, 0xff800000, RZ, 0xc0, !PT ;  /* 0xff80000003097812 */ /* 0x000fe400078ec0ff */
[----:B------:R-:W-:-:S02]  /*2310*/  FSETP.GEU.AND P3, PT, R99, 1.175494350822287508e-38, PT ;  /* 0x008000006300780b */ /* 0x000fc40003f6e000 */
[----:B------:R-:W-:Y:S01]  /*2320*/  IADD3 R3, R16, R14, R21 ;  /* 0x0000000e10037210 */ /* 0x000fe20007ffe015 */
[----:B------:R0:W1:Y:S01]  /*2330*/  I2F R11, R9 ;  /* 0x00000009000b7306 */ /* 0x0000620000201400 */
[C---:B------:R-:W-:Y:S02]  /*2340*/  LOP3.LUT R14, R0.reuse, 0xc, RZ, 0xc0, !PT ;  /* 0x0000000c000e7812 */ /* 0x040fe400078ec0ff */
[----:B------:R-:W-:Y:S02]  /*2350*/  LOP3.LUT R15, R15, 0x60, RZ, 0xc0, !PT ;  /* 0x000000600f0f7812 */ /* 0x000fe400078ec0ff */
[----:B------:R-:W-:Y:S02]  /*2360*/  FSEL R5, R5, R99, !P3 ;  /* 0x0000006305057208 */ /* 0x000fe40005800000 */
[----:B------:R-:W-:Y:S01]  /*2370*/  LOP3.LUT P0, RZ, R0, 0x100, RZ, 0xc0, !PT ;  /* 0x0000010000ff7812 */ /* 0x000fe2000780c0ff */
[----:B------:R-:W-:Y:S01]  /*2380*/  IMAD R15, R14, 0x400, R15 ;  /* 0x000004000e0f7824 */ /* 0x000fe200078e020f */
[----:B------:R-:W-:Y:S01]  /*2390*/  LOP3.LUT R17, R8, 0x78, RZ, 0xc0, !PT ;  /* 0x0000007808117812 */ /* 0x000fe200078ec0ff */
[----:B0-----:R-:W-:Y:S01]  /*23a0*/  IMAD.IADD R9, R4, 0x1, -R9 ;  /* 0x0000000104097824 */ /* 0x001fe200078e0a09 */
[----:B------:R-:W-:-:S02]  /*23b0*/  SHF.R.S32.HI R0, RZ, 0x4, R0 ;  /* 0x00000004ff007819 */ /* 0x000fc40000011400 */
[----:B------:R-:W-:Y:S01]  /*23c0*/  LOP3.LUT R16, R8, 0xf80, RZ, 0xc0, !PT ;  /* 0x00000f8008107812 */ /* 0x000fe200078ec0ff */
[----:B------:R-:W-:Y:S01]  /*23d0*/  FADD R9, R9, -1 ;  /* 0xbf80000009097421 */ /* 0x000fe20000000000 */
[----:B------:R-:W-:Y:S02]  /*23e0*/  IADD3 R10, R5, -0x3f3504f3, RZ ;  /* 0xc0cafb0d050a7810 */ /* 0x000fe40007ffe0ff */
[----:B------:R-:W-:Y:S02]  /*23f0*/  LEA R19, R100, R17, 0x2 ;  /* 0x0000001164137211 */ /* 0x000fe400078e10ff */
[----:B------:R-:W-:Y:S01]  /*2400*/  SGXT R8, R0, 0x1 ;  /* 0x000000010008781a */ /* 0x000fe20000000200 */
[----:B------:R-:W-:Y:S01]  /*2410*/  IMAD.HI R0, R12, 0x2, RZ ;  /* 0x000000020c007827 */ /* 0x000fe200078e02ff */
[----:B------:R-:W-:Y:S02]  /*2420*/  MOV R31, 0x3dc6b27f ;  /* 0x3dc6b27f001f7802 */ /* 0x000fe40000000f00 */
[----:B------:R-:W-:-:S02]  /*2430*/  IADD3 R15, R16, R15, RZ ;  /* 0x0000000f100f7210 */ /* 0x000fc40007ffe0ff */
[----:B------:R-:W-:Y:S02]  /*2440*/  LOP3.LUT R18, R10, 0xff800000, RZ, 0xc0, !PT ;  /* 0xff8000000a127812 */ /* 0x000fe400078ec0ff */
[----:B------:R-:W-:Y:S02]  /*2450*/  FSETP.GT.AND P1, PT, |R99|, 8.50705917302346158658e+37, PT ;  /* 0x7e8000006300780b */ /* 0x000fe40003f24200 */
[----:B------:R-:W-:Y:S01]  /*2460*/  FSEL R16, RZ, -23, P2 ;  /* 0xc1b80000ff107808 */ /* 0x000fe20001000000 */
[----:B------:R-:W0:Y:S01]  /*2470*/  I2F R10, R18 ;  /* 0x00000012000a7306 */ /* 0x000e220000201400 */
[----:B------:R-:W-:Y:S02]  /*2480*/  FSETP.GT.AND P2, PT, |R23|, 8.50705917302346158658e+37, PT ;  /* 0x7e8000001700780b */ /* 0x000fe40003f44200 */
[----:B------:R-:W-:Y:S01]  /*2490*/  LOP3.LUT R30, R19, 0x1008, R8, 0x78, !PT ;  /* 0x00001008131e7812 */ /* 0x000fe200078e7808 */
[----:B------:R-:W-:Y:S01]  /*24a0*/  FFMA.FTZ R8, R9, R31, -0.16845393180847167969 ;  /* 0xbe2c7f3009087423 */ /* 0x000fe2000001001f */
[----:B------:R-:W-:Y:S01]  /*24b0*/  FSEL R17, RZ, -23, P3 ;  /* 0xc1b80000ff117808 */ /* 0x000fe20001800000 */
[----:B-1----:R-:W-:Y:S01]  /*24c0*/  FFMA.FTZ R16, R11, 1.1920928955078125e-07, R16 ;  /* 0x340000000b107823 */ /* 0x002fe20000010010 */
[----:B------:R-:W-:Y:S01]  /*24d0*/  IADD3.X R0, R13, c[0x0][0x17c], R0, P4, P5 ;  /* 0x00005f000d007a10 */ /* 0x000fe200027ea400 */
[----:B------:R-:W-:Y:S01]  /*24e0*/  FFMA.FTZ R8, R9, R8, 0.1716887056827545166 ;  /* 0x3e2fcf2a09087423 */ /* 0x000fe20000010008 */
[C---:B------:R-:W-:Y:S01]  /*24f0*/  FSETP.GEU.AND P3, PT, |R99|.reuse, 1.175494350822287508e-38, PT ;  /* 0x008000006300780b */ /* 0x040fe20003f6e200 */
[----:B------:R-:W-:Y:S01]  /*2500*/  @P1 FMUL R99, R99, 0.25 ;  /* 0x3e80000063631820 */ /* 0x000fe20000400000 */
[----:B------:R-:W-:Y:S01]  /*2510*/  FSETP.GEU.AND P4, PT, |R23|, 1.175494350822287508e-38, PT ;  /* 0x008000001700780b */ /* 0x000fe20003f8e200 */
[----:B------:R-:W-:Y:S01]  /*2520*/  FFMA.FTZ R8, R9, R8, -0.17900948226451873779 ;  /* 0xbe374e4309087423 */ /* 0x000fe20000010008 */
[----:B------:R-:W-:Y:S01]  /*2530*/  LEA R34, R14, R15, 0x1 ;  /* 0x0000000f0e227211 */ /* 0x000fe200078e08ff */
[----:B------:R-:W-:Y:S01]  /*2540*/  @P2 FMUL R23, R23, 0.25 ;  /* 0x3e80000017172820 */ /* 0x000fe20000400000 */
[----:B------:R-:W-:Y:S01]  /*2550*/  MOV R42, c[0x0][0x1c8] ;  /* 0x00007200002a7a02 */ /* 0x000fe20000000f00 */
[C---:B------:R-:W-:Y:S01]  /*2560*/  FFMA.FTZ R8, R9.reuse, R8, 0.20512372255325317383 ;  /* 0x3e520bf409087423 */ /* 0x040fe20000010008 */
[----:B------:R-:W-:Y:S01]  /*2570*/  LOP3.LUT R36, R34, 0x8, RZ, 0x3c, !PT ;  /* 0x0000000822247812 */ /* 0x000fe200078e3cff */
[----:B0-----:R-:W-:Y:S01]  /*2580*/  FFMA.FTZ R17, R10, 1.1920928955078125e-07, R17 ;  /* 0x340000000a117823 */ /* 0x001fe20000010011 */
[C---:B------:R-:W-:Y:S01]  /*2590*/  LOP3.LUT R38, R34.reuse, 0x10, RZ, 0x3c, !PT ;  /* 0x0000001022267812 */ /* 0x040fe200078e3cff */
[----:B------:R-:W-:Y:S01]  /*25a0*/  FFMA.FTZ R8, R9, R8, -0.24046532809734344482 ;  /* 0xbe763c8b09087423 */ /* 0x000fe20000010008 */
[----:B------:R-:W-:Y:S01]  /*25b0*/  LOP3.LUT R39, R34, 0x18, RZ, 0x3c, !PT ;  /* 0x0000001822277812 */ /* 0x000fe200078e3cff */
[----:B------:R-:W-:Y:S01]  /*25c0*/  @!P3 FMUL R99, R99, 16777216 ;  /* 0x4b8000006363b820 */ /* 0x000fe20000400000 */
[----:B------:R-:W-:Y:S01]  /*25d0*/  LOP3.LUT R7, R7, 0x3f8, RZ, 0xc0, !PT ;  /* 0x000003f807077812 */ /* 0x000fe200078ec0ff */
[----:B------:R-:W-:-:S02]  /*25e0*/  @!P4 FMUL R23, R23, 16777216 ;  /* 0x4b8000001717c820 */ /* 0x000fc40000400000 */
[----:B------:R-:W0:Y:S01]  /*25f0*/  MUFU.RCP R10, R99 ;  /* 0x00000063000a7308 */ /* 0x000e220000001000 */
[C---:B------:R-:W-:Y:S02]  /*2600*/  FFMA.FTZ R8, R9.reuse, R8, 0.28857114911079406738 ;  /* 0x3e93bf9909087423 */ /* 0x040fe40000010008 */
[----:B------:R-:W-:Y:S02]  /*2610*/  @P1 FMUL R70, R70, 0.25 ;  /* 0x3e80000046461820 */ /* 0x000fe40000400000 */
[----:B------:R-:W-:Y:S02]  /*2620*/  FFMA.FTZ R8, R9, R8, -0.36067417263984680176 ;  /* 0xbeb8aa4909087423 */ /* 0x000fe40000010008 */
[----:B------:R-:W-:Y:S01]  /*2630*/  @P1 FMUL R58, R58, 0.25 ;  /* 0x3e8000003a3a1820 */ /* 0x000fe20000400000 */
[----:B------:R-:W1:Y:S01]  /*2640*/  MUFU.RCP R13, R23 ;  /* 0x00000017000d7308 */ /* 0x000e620000001000 */
[----:B------:R-:W-:Y:S02]  /*2650*/  @P1 FMUL R63, R63, 0.25 ;  /* 0x3e8000003f3f1820 */ /* 0x000fe40000400000 */
[----:B------:R-:W-:-:S02]  /*2660*/  @P1 FMUL R51, R51, 0.25 ;  /* 0x3e80000033331820 */ /* 0x000fc40000400000 */
[----:B------:R-:W-:Y:S02]  /*2670*/  @P2 FMUL R60, R60, 0.25 ;  /* 0x3e8000003c3c2820 */ /* 0x000fe40000400000 */
[----:B------:R-:W-:Y:S02]  /*2680*/  @P2 FMUL R48, R48, 0.25 ;  /* 0x3e80000030302820 */ /* 0x000fe40000400000 */
[----:B------:R-:W-:Y:S02]  /*2690*/  FFMA.FTZ R8, R9, R8, 0.48089820146560668945 ;  /* 0x3ef6384a09087423 */ /* 0x000fe40000010008 */
[----:B------:R-:W-:Y:S02]  /*26a0*/  @!P3 FMUL R70, R70, 16777216 ;  /* 0x4b8000004646b820 */ /* 0x000fe40000400000 */
[----:B------:R-:W-:Y:S02]  /*26b0*/  @!P3 FMUL R58, R58, 16777216 ;  /* 0x4b8000003a3ab820 */ /* 0x000fe40000400000 */
[----:B------:R-:W-:-:S02]  /*26c0*/  @!P3 FMUL R63, R63, 16777216 ;  /* 0x4b8000003f3fb820 */ /* 0x000fc40000400000 */
[----:B------:R-:W-:Y:S02]  /*26d0*/  @!P3 FMUL R51, R51, 16777216 ;  /* 0x4b8000003333b820 */ /* 0x000fe40000400000 */
[----:B------:R-:W-:Y:S02]  /*26e0*/  @!P4 FMUL R60, R60, 16777216 ;  /* 0x4b8000003c3cc820 */ /* 0x000fe40000400000 */
[----:B------:R-:W-:Y:S02]  /*26f0*/  @!P4 FMUL R48, R48, 16777216 ;  /* 0x4b8000003030c820 */ /* 0x000fe40000400000 */
[----:B------:R-:W-:Y:S02]  /*2700*/  @P1 FMUL R62, R62, 0.25 ;  /* 0x3e8000003e3e1820 */ /* 0x000fe40000400000 */
[----:B------:R-:W-:Y:S02]  /*2710*/  @P1 FMUL R50, R50, 0.25 ;  /* 0x3e80000032321820 */ /* 0x000fe40000400000 */
[----:B------:R-:W-:-:S02]  /*2720*/  @P1 FMUL R71, R71, 0.25 ;  /* 0x3e80000047471820 */ /* 0x000fc40000400000 */
[----:B------:R-:W-:Y:S01]  /*2730*/  @P1 FMUL R59, R59, 0.25 ;  /* 0x3e8000003b3b1820 */ /* 0x000fe20000400000 */
[----:B------:R-:W-:Y:S01]  /*2740*/  ISETP.GE.U32.AND P1, PT, R5, 0x7f800000, PT ;  /* 0x7f8000000500780c */ /* 0x000fe20003f26070 */
[----:B------:R-:W-:Y:S02]  /*2750*/  FFMA.FTZ R8, R9, R8, -0.72134751081466674805 ;  /* 0xbf38aa3b09087423 */ /* 0x000fe40000010008 */
[----:B------:R-:W-:Y:S02]  /*2760*/  @P2 FMUL R68, R68, 0.25 ;  /* 0x3e80000044442820 */ /* 0x000fe40000400000 */
[----:B------:R-:W-:Y:S02]  /*2770*/  @P2 FMUL R56, R56, 0.25 ;  /* 0x3e80000038382820 */ /* 0x000fe40000400000 */
[----:B------:R-:W-:Y:S02]  /*2780*/  @P2 FMUL R61, R61, 0.25 ;  /* 0x3e8000003d3d2820 */ /* 0x000fe40000400000 */
[----:B------:R-:W-:-:S02]  /*2790*/  @P2 FMUL R49, R49, 0.25 ;  /* 0x3e80000031312820 */ /* 0x000fc40000400000 */
[----:B------:R-:W-:Y:S02]  /*27a0*/  @P2 FMUL R69, R69, 0.25 ;  /* 0x3e80000045452820 */ /* 0x000fe40000400000 */
[C---:B0-----:R-:W-:Y:S02]  /*27b0*/  FMUL R22, R10.reuse, R70 ;  /* 0x000000460a167220 */ /* 0x041fe40000400000 */
[----:B------:R-:W-:Y:S02]  /*27c0*/  FMUL R25, R10, R58 ;  /* 0x0000003a0a197220 */ /* 0x000fe40000400000 */
[----:B------:R-:W-:Y:S01]  /*27d0*/  @P2 FMUL R57, R57, 0.25 ;  /* 0x3e80000039392820 */ /* 0x000fe20000400000 */
[----:B------:R-:W-:Y:S01]  /*27e0*/  ISETP.GE.U32.AND P2, PT, R4, 0x7f800000, PT ;  /* 0x7f8000000400780c */ /* 0x000fe20003f46070 */
[----:B------:R-:W-:Y:S01]  /*27f0*/  FMUL R11, R10, R63 ;  /* 0x0000003f0a0b7220 */ /* 0x000fe20000400000 */
[----:B------:R-:W-:Y:S01]  /*2800*/  F2FP.BF16.PACK_AB R22, R22, R25 ;  /* 0x000000191616723e */ /* 0x000fe200000010ff */
[----:B------:R-:W-:-:S02]  /*2810*/  FMUL R20, R10, R51 ;  /* 0x000000330a147220 */ /* 0x000fc40000400000 */
[C---:B-1----:R-:W-:Y:S02]  /*2820*/  FMUL R14, R13.reuse, R60 ;  /* 0x0000003c0d0e7220 */ /* 0x042fe40000400000 */
[----:B------:R-:W-:Y:S01]  /*2830*/  FMUL R19, R13, R48 ;  /* 0x000000300d137220 */ /* 0x000fe20000400000 */
[----:B------:R-:W-:Y:S01]  /*2840*/  F2FP.BF16.PACK_AB R25, R11, R20 ;  /* 0x000000140b19723e */ /* 0x000fe200000010ff */
[----:B------:R-:W-:Y:S01]  /*2850*/  @!P3 FMUL R62, R62, 16777216 ;  /* 0x4b8000003e3eb820 */ /* 0x000fe20000400000 */
[----:B------:R-:W-:Y:S01]  /*2860*/  LEA R11, R42, R101, 0x1 ;  /* 0x000000652a0b7211 */ /* 0x000fe200078e08ff */
[----:B------:R-:W-:Y:S01]  /*2870*/  @!P3 FMUL R50, R50, 16777216 ;  /* 0x4b8000003232b820 */ /* 0x000fe20000400000 */
[----:B------:R-:W-:Y:S01]  /*2880*/  F2FP.BF16.PACK_AB R27, R14, R19 ;  /* 0x000000130e1b723e */ /* 0x000fe200000010ff */
[----:B------:R-:W-:Y:S02]  /*2890*/  @!P3 FMUL R71, R71, 16777216 ;  /* 0x4b8000004747b820 */ /* 0x000fe40000400000 */
[----:B------:R-:W-:-:S02]  /*28a0*/  @!P3 FMUL R59, R59, 16777216 ;  /* 0x4b8000003b3bb820 */ /* 0x000fc40000400000 */
[----:B------:R-:W-:Y:S02]  /*28b0*/  FMUL R8, R9, R8 ;  /* 0x0000000809087220 */ /* 0x000fe40000400000 */
[----:B------:R-:W-:Y:S02]  /*28c0*/  @!P4 FMUL R68, R68, 16777216 ;  /* 0x4b8000004444c820 */ /* 0x000fe40000400000 */
[----:B------:R-:W-:Y:S02]  /*28d0*/  @!P4 FMUL R56, R56, 16777216 ;  /* 0x4b8000003838c820 */ /* 0x000fe40000400000 */
[----:B------:R-:W-:Y:S02]  /*28e0*/  @!P4 FMUL R61, R61, 16777216 ;  /* 0x4b8000003d3dc820 */ /* 0x000fe40000400000 */
[----:B------:R-:W-:Y:S02]  /*28f0*/  @!P4 FMUL R49, R49, 16777216 ;  /* 0x4b8000003131c820 */ /* 0x000fe40000400000 */
[----:B------:R-:W-:-:S02]  /*2900*/  @!P4 FMUL R69, R69, 16777216 ;  /* 0x4b8000004545c820 */ /* 0x000fc40000400000 */
[----:B------:R-:W-:Y:S02]  /*2910*/  @!P4 FMUL R57, R57, 16777216 ;  /* 0x4b8000003939c820 */ /* 0x000fe40000400000 */
[C---:B------:R-:W-:Y:S02]  /*2920*/  FMUL R12, R10.reuse, R62 ;  /* 0x0000003e0a0c7220 */ /* 0x040fe40000400000 */
[C---:B------:R-:W-:Y:S02]  /*2930*/  FMUL R15, R10.reuse, R50 ;  /* 0x000000320a0f7220 */ /* 0x040fe40000400000 */
[C---:B------:R-:W-:Y:S02]  /*2940*/  FMUL R21, R10.reuse, R71 ;  /* 0x000000470a157220 */ /* 0x040fe40000400000 */
[----:B------:R-:W-:Y:S02]  /*2950*/  FMUL R24, R10, R59 ;  /* 0x0000003b0a187220 */ /* 0x000fe40000400000 */
[----:B------:R-:W-:-:S02]  /*2960*/  FMUL R8, R9, R8 ;  /* 0x0000000809087220 */ /* 0x000fc40000400000 */
[----:B------:R-:W-:Y:S01]  /*2970*/  FMUL R23, R13, R68 ;  /* 0x000000440d177220 */ /* 0x000fe20000400000 */
[----:B------:R-:W-:Y:S01]  /*2980*/  F2FP.BF16.PACK_AB R24, R21, R24 ;  /* 0x000000181518723e */ /* 0x000fe200000010ff */
[C---:B------:R-:W-:Y:S02]  /*2990*/  FMUL R26, R13.reuse, R56 ;  /* 0x000000380d1a7220 */ /* 0x040fe40000400000 */
[C---:B------:R-:W-:Y:S02]  /*29a0*/  FMUL R10, R13.reuse, R61 ;  /* 0x0000003d0d0a7220 */ /* 0x040fe40000400000 */
[----:B------:R-:W-:Y:S01]  /*29b0*/  FMUL R19, R13, R49 ;  /* 0x000000310d137220 */ /* 0x000fe20000400000 */
[----:B------:R-:W-:Y:S01]  /*29c0*/  F2FP.BF16.PACK_AB R26, R23, R26 ;  /* 0x0000001a171a723e */ /* 0x000fe200000010ff */
[C---:B------:R-:W-:Y:S01]  /*29d0*/  FMUL R14, R13.reuse, R69 ;  /* 0x000000450d0e7220 */ /* 0x040fe20000400000 */
[----:B------:R-:W-:Y:S01]  /*29e0*/  F2FP.BF16.PACK_AB R23, R12, R15 ;  /* 0x0000000f0c17723e */ /* 0x000fe200000010ff */
[----:B------:R-:W-:Y:S01]  /*29f0*/  FMUL R13, R13, R57 ;  /* 0x000000390d0d7220 */ /* 0x000fe20000400000 */
[----:B------:R-:W-:Y:S01]  /*2a00*/  F2FP.BF16.PACK_AB R29, R10, R19 ;  /* 0x000000130a1d723e */ /* 0x000fe200000010ff */
[----:B------:R-:W-:Y:S01]  /*2a10*/  FFMA.FTZ R47, R9, 1.4426950216293334961, R8 ;  /* 0x3fb8aa3b092f7823 */ /* 0x000fe20000010008 */
[----:B------:R-:W-:Y:S01]  /*2a20*/  LEA R9, R42, R11, 0x1 ;  /* 0x0000000b2a097211 */ /* 0x000fe200078e08ff */
[----:B------:R-:W-:Y:S01]  /*2a30*/  STS.64 [R30], R26 ;  /* 0x0000001a1e007388 */ /* 0x000fe20000000a00 */
[----:B------:R-:W-:Y:S01]  /*2a40*/  F2FP.BF16.PACK_AB R28, R14, R13 ;  /* 0x0000000d0e1c723e */ /* 0x000fe200000010ff */
[----:B------:R-:W-:Y:S01]  /*2a50*/  FADD R16, R16, R47 ;  /* 0x0000002f10107221 */ /* 0x000fe20000000000 */
[----:B------:R-:W-:Y:S01]  /*2a60*/  LOP3.LUT R14, R30, 0x10, RZ, 0x3c, !PT ;  /* 0x000000101e0e7812 */ /* 0x000fe200078e3cff */
[----:B------:R-:W-:Y:S01]  /*2a70*/  IMAD R15, R42, 0x2, R9 ;  /* 0x000000022a0f7824 */ /* 0x000fe200078e0209 */
[----:B------:R-:W-:Y:S01]  /*2a80*/  LEA R12, P4, R101, R6, 0x1 ;  /* 0x00000006650c7211 */ /* 0x000fe200078808ff */
[----:B------:R-:W-:Y:S01]  /*2a90*/  STS.64 [R30+0x800], R28 ;  /* 0x0008001c1e007388 */ /* 0x000fe20000000a00 */
[----:B------:R-:W-:-:S02]  /*2aa0*/  IADD3 R19, R5, -R18, RZ ;  /* 0x8000001205137210 */ /* 0x000fc40007ffe0ff */
[----:B------:R-:W-:Y:S01]  /*2ab0*/  LEA R21, R42, R15, 0x1 ;  /* 0x0000000f2a157211 */ /* 0x000fe200078e08ff */
[----:B------:R0:W-:Y:S01]  /*2ac0*/  STS.64 [R14+0x2000], R22 ;  /* 0x002000160e007388 */ /* 0x0001e20000000a00 */
[----:B------:R-:W-:Y:S01]  /*2ad0*/  LEA R8, P3, R9, R6, 0x1 ;  /* 0x0000000609087211 */ /* 0x000fe200078608ff */
[----:B------:R-:W-:Y:S01]  /*2ae0*/  FADD R46, R19, -1 ;  /* 0xbf800000132e7421 */ /* 0x000fe20000000000 */
[-C--:B------:R-:W-:Y:S01]  /*2af0*/  LEA.HI.X.SX32 R13, R101, R0.reuse, 0x1, P4 ;  /* 0x00000000650d7211 */ /* 0x080fe200020f0eff */
[----:B------:R1:W-:Y:S01]  /*2b00*/  STS.64 [R14+0x2800], R24 ;  /* 0x002800180e007388 */ /* 0x0003e20000000a00 */
[----:B------:R-:W-:-:S03]  /*2b10*/  LEA.HI.X.SX32 R9, R9, R0, 0x1, P3 ;  /* 0x0000000009097211 */ /* 0x000fc600018f0eff */
[----:B------:R-:W-:Y:S01]  /*2b20*/  BAR.SYNC.DEFER_BLOCKING 0x0 ;  /* 0x0000000000007b1d */ /* 0x000fe20000010000 */
[-C--:B------:R-:W-:Y:S02]  /*2b30*/  LEA R18, P3, R21, R6.reuse, 0x1 ;  /* 0x0000000615127211 */ /* 0x080fe400078608ff */
[----:B------:R-:W-:Y:S01]  /*2b40*/  LEA R10, P5, R11, R6, 0x1 ;  /* 0x000000060b0a7211 */ /* 0x000fe200078a08ff */
[----:B0-----:R-:W-:Y:S01]  /*2b50*/  FFMA.FTZ R23, R46, R31, -0.16845393180847167969 ;  /* 0xbe2c7f302e177423 */ /* 0x001fe2000001001f */
[-C--:B------:R-:W-:Y:S02]  /*2b60*/  LEA.HI.X.SX32 R19, R21, R0.reuse, 0x1, P3 ;  /* 0x0000000015137211 */ /* 0x080fe400018f0eff */
[----:B------:R-:W-:Y:S02]  /*2b70*/  LEA.HI.X.SX32 R11, R11, R0, 0x1, P5 ;  /* 0x000000000b0b7211 */ /* 0x000fe400028f0eff */
[----:B-1----:R-:W-:Y:S02]  /*2b80*/  LEA R25, R42, R21, 0x1 ;  /* 0x000000152a197211 */ /* 0x002fe400078e08ff */
[----:B------:R-:W-:-:S03]  /*2b90*/  LEA R14, P4, R15, R6, 0x1 ;  /* 0x000000060f0e7211 */ /* 0x000fc600078808ff */
[C---:B------:R-:W-:Y:S01]  /*2ba0*/  IMAD R27, R42.reuse, 0x2, R25 ;  /* 0x000000022a1b7824 */ /* 0x040fe200078e0219 */
[----:B------:R-:W-:Y:S02]  /*2bb0*/  LEA.HI.X.SX32 R15, R15, R0, 0x1, P4 ;  /* 0x000000000f0f7211 */ /* 0x000fe400020f0eff */
[C---:B------:R-:W-:Y:S02]  /*2bc0*/  LEA R20, P4, R25.reuse, R6, 0x1 ;  /* 0x0000000619147211 */ /* 0x040fe400078808ff */
[----:B------:R-:W-:Y:S02]  /*2bd0*/  LEA R29, R42, R27, 0x1 ;  /* 0x0000001b2a1d7211 */ /* 0x000fe400078e08ff */
[----:B------:R-:W-:Y:S01]  /*2be0*/  LEA.HI.X.SX32 R21, R25, R0, 0x1, P4 ;  /* 0x0000000019157211 */ /* 0x000fe200020f0eff */
[----:B------:R-:W-:Y:S01]  /*2bf0*/  FFMA.FTZ R25, R46, R23, 0.1716887056827545166 ;  /* 0x3e2fcf2a2e197423 */ /* 0x000fe20000010017 */
[-C--:B------:R-:W-:Y:S01]  /*2c00*/  LEA R22, P3, R27, R6.reuse, 0x1 ;  /* 0x000000061b167211 */ /* 0x080fe200078608ff */
[----:B------:R-:W-:Y:S01]  /*2c10*/  LDS.64 R54, [R36] ;  /* 0x0000000024367984 */ /* 0x000fe20000000a00 */
[----:B------:R-:W-:-:S02]  /*2c20*/  LEA R24, P4, R29, R6, 0x1 ;  /* 0x000000061d187211 */ /* 0x000fc400078808ff */
[----:B------:R-:W-:Y:S01]  /*2c30*/  LEA R33, R42, R29, 0x1 ;  /* 0x0000001d2a217211 */ /* 0x000fe200078e08ff */
[----:B------:R-:W-:Y:S01]  /*2c40*/  LDS.64 R56, [R38] ;  /* 0x0000000026387984 */ /* 0x000fe20000000a00 */
[-C--:B------:R-:W-:Y:S01]  /*2c50*/  LEA.HI.X.SX32 R23, R27, R0.reuse, 0x1, P3 ;  /* 0x000000001b177211 */ /* 0x080fe200018f0eff */
[C---:B------:R-:W-:Y:S01]  /*2c60*/  FFMA.FTZ R27, R46.reuse, R25, -0.17900948226451873779 ;  /* 0xbe374e432e1b7423 */ /* 0x040fe20000010019 */
[----:B------:R-:W-:Y:S01]  /*2c70*/  LEA.HI.X.SX32 R25, R29, R0, 0x1, P4 ;  /* 0x000000001d197211 */ /* 0x000fe200020f0eff */
[----:B------:R0:W-:Y:S01]  /*2c80*/  LDS.64 R58, [R39] ;  /* 0x00000000273a7984 */ /* 0x0001e20000000a00 */
[C---:B------:R-:W-:Y:S01]  /*2c90*/  LEA R26, P3, R33.reuse, R6, 0x1 ;  /* 0x00000006211a7211 */ /* 0x040fe200078608ff */
[----:B------:R-:W-:Y:S01]  /*2ca0*/  FFMA.FTZ R31, R46, R27, 0.20512372255325317383 ;  /* 0x3e520bf42e1f7423 */ /* 0x000fe2000001001b */
[----:B------:R-:W-:Y:S01]  /*2cb0*/  LEA R37, R42, R33, 0x1 ;  /* 0x000000212a257211 */ /* 0x000fe200078e08ff */
[----:B------:R1:W2:Y:S01]  /*2cc0*/  LDS.64 R28, [R34] ;  /* 0x00000000221c7984 */ /* 0x0002a20000000a00 */
[----:B------:R-:W-:Y:S01]  /*2cd0*/  LEA.HI.X.SX32 R27, R33, R0, 0x1, P3 ;  /* 0x00000000211b7211 */ /* 0x000fe200018f0eff */
[----:B------:R-:W-:Y:S01]  /*2ce0*/  FFMA.FTZ R31, R46, R31, -0.24046532809734344482 ;  /* 0xbe763c8b2e1f7423 */ /* 0x000fe2000001001f */
[----:B------:R-:W-:Y:S01]  /*2cf0*/  LEA R30, P3, R37, R6, 0x1 ;  /* 0x00000006251e7211 */ /* 0x000fe200078608ff */
[----:B------:R-:W-:-:S02]  /*2d00*/  IMAD R33, R42, 0x2, R37 ;  /* 0x000000022a217824 */ /* 0x000fc400078e0225 */
[----:B------:R-:W-:-:S03]  /*2d10*/  FFMA.FTZ R31, R46, R31, 0.28857114911079406738 ;  /* 0x3e93bf992e1f7423 */ /* 0x000fc6000001001f */
[----:B------:R-:W-:Y:S01]  /*2d20*/  LEA R43, R42, R33, 0x1 ;  /* 0x000000212a2b7211 */ /* 0x000fe200078e08ff */
[----:B------:R-:W-:Y:S01]  /*2d30*/  FFMA.FTZ R35, R46, R31, -0.36067417263984680176 ;  /* 0xbeb8aa492e237423 */ /* 0x000fe2000001001f */
[C---:B------:R-:W-:Y:S02]  /*2d40*/  LEA R32, P4, R33.reuse, R6, 0x1 ;  /* 0x0000000621207211 */ /* 0x040fe400078808ff */
[----:B------:R-:W-:Y:S01]  /*2d50*/  LEA R45, R42, R43, 0x1 ;  /* 0x0000002b2a2d7211 */ /* 0x000fe200078e08ff */
[----:B------:R-:W-:Y:S01]  /*2d60*/  FFMA.FTZ R35, R46, R35, 0.48089820146560668945 ;  /* 0x3ef6384a2e237423 */ /* 0x000fe20000010023 */
[----:B------:R-:W-:Y:S02]  /*2d70*/  LEA.HI.X.SX32 R33, R33, R0, 0x1, P4 ;  /* 0x0000000021217211 */ /* 0x000fe400020f0eff */
[----:B------:R-:W-:Y:S01]  /*2d80*/  LEA R51, R42, R45, 0x1 ;  /* 0x0000002d2a337211 */ /* 0x000fe200078e08ff */
[----:B0-----:R-:W-:Y:S01]  /*2d90*/  FFMA.FTZ R39, R46, R35, -0.72134751081466674805 ;  /* 0xbf38aa3b2e277423 */ /* 0x001fe20000010023 */
[----:B------:R-:W-:-:S02]  /*2da0*/  LEA R36, P4, R45, R6, 0x1 ;  /* 0x000000062d247211 */ /* 0x000fc400078808ff */
[----:B------:R-:W-:Y:S01]  /*2db0*/  LEA R53, R42, R51, 0x1 ;  /* 0x000000332a357211 */ /* 0x000fe200078e08ff */
[----:B------:R-:W-:Y:S01]  /*2dc0*/  FMUL R39, R46, R39 ;  /* 0x000000272e277220 */ /* 0x000fe20000400000 */
[-C--:B------:R-:W-:Y:S02]  /*2dd0*/  LEA.HI.X.SX32 R31, R37, R0.reuse, 0x1, P3 ;  /* 0x00000000251f7211 */ /* 0x080fe400018f0eff */
[----:B------:R-:W-:Y:S01]  /*2de0*/  LEA.HI.X.SX32 R37, R45, R0, 0x1, P4 ;  /* 0x000000002d257211 */ /* 0x000fe200020f0eff */
[----:B------:R-:W-:Y:S01]  /*2df0*/  IMAD R45, R42, 0x2, R53 ;  /* 0x000000022a2d7824 */ /* 0x000fe200078e0235 */
[-C--:B-1----:R-:W-:Y:S01]  /*2e00*/  LEA R34, P3, R43, R6.reuse, 0x1 ;  /* 0x000000062b227211 */ /* 0x082fe200078608ff */
[C---:B------:R-:W-:Y:S01]  /*2e10*/  FMUL R49, R46.reuse, R39 ;  /* 0x000000272e317220 */ /* 0x040fe20000400000 */
[----:B------:R-:W-:Y:S02]  /*2e20*/  LEA R42, P4, R53, R6, 0x1 ;  /* 0x00000006352a7211 */ /* 0x000fe400078808ff */
[----:B------:R-:W-:Y:S01]  /*2e30*/  LEA.HI.X.SX32 R35, R43, R0, 0x1, P3 ;  /* 0x000000002b237211 */ /* 0x000fe200018f0eff */
[----:B------:R-:W-:Y:S01]  /*2e40*/  FFMA.FTZ R46, R46, 1.4426950216293334961, R49 ;  /* 0x3fb8aa3b2e2e7823 */ /* 0x000fe20000010031 */
[----:B------:R-:W-:-:S02]  /*2e50*/  LEA R38, P3, R51, R6, 0x1 ;  /* 0x0000000633267211 */ /* 0x000fc400078608ff */
[----:B------:R-:W-:Y:S01]  /*2e60*/  LEA R44, P5, R45, R6, 0x1 ;  /* 0x000000062d2c7211 */ /* 0x000fe200078a08ff */
[----:B------:R-:W-:Y:S01]  /*2e70*/  FADD R17, R17, R46 ;  /* 0x0000002e11117221 */ /* 0x000fe20000000000 */
[-C--:B------:R-:W-:Y:S02]  /*2e80*/  LEA.HI.X.SX32 R39, R51, R0.reuse, 0x1, P3 ;  /* 0x0000000033277211 */ /* 0x080fe400018f0eff */
[-C--:B------:R-:W-:Y:S01]  /*2e90*/  LEA.HI.X.SX32 R43, R53, R0.reuse, 0x1, P4 ;  /* 0x00000000352b7211 */ /* 0x080fe200020f0eff */
[----:B--2---:R-:W-:Y:S01]  /*2ea0*/  STG.E.U16 [R12.64], R28 ;  /* 0x0000001c0c007986 */ /* 0x004fe2000c101504 */
[----:B------:R-:W-:Y:S02]  /*2eb0*/  LEA.HI.X.SX32 R45, R45, R0, 0x1, P5 ;  /* 0x000000002d2d7211 */ /* 0x000fe400028f0eff */
[----:B------:R-:W-:Y:S01]  /*2ec0*/  @P1 MOV R0, 0x7f800000 ;  /* 0x7f80000000001802 */ /* 0x000fe20000000f00 */
[----:B------:R0:W-:Y:S01]  /*2ed0*/  STG.E.U16 [R10.64], R54 ;  /* 0x000000360a007986 */ /* 0x0001e2000c101504 */
[----:B------:R-:W-:-:S02]  /*2ee0*/  @P2 MOV R49, 0x7f800000 ;  /* 0x7f80000000312802 */ /* 0x000fc40000000f00 */
[----:B------:R-:W-:Y:S01]  /*2ef0*/  FSETP.NEU.AND P3, PT, R4, RZ, PT ;  /* 0x000000ff0400720b */ /* 0x000fe20003f6d000 */
[----:B------:R1:W-:Y:S01]  /*2f00*/  STG.E.U16 [R8.64], R56 ;  /* 0x0000003808007986 */ /* 0x0003e2000c101504 */
[----:B------:R-:W-:Y:S01]  /*2f10*/  @P1 FFMA.FTZ R17, R5, R0, +INF ;  /* 0x7f80000005111423 */ /* 0x000fe20000010000 */
[----:B------:R-:W-:Y:S01]  /*2f20*/  PRMT R0, R54, 0x7632, R0 ;  /* 0x0000763236007816 */ /* 0x000fe20000000000 */
[----:B------:R-:W-:Y:S01]  /*2f30*/  @P2 FFMA.FTZ R16, R4, R49, +INF ;  /* 0x7f80000004102423 */ /* 0x000fe20000010031 */
[----:B------:R-:W-:Y:S01]  /*2f40*/  PRMT R4, R58, 0x7632, R4 ;  /* 0x000076323a047816 */ /* 0x000fe20000000004 */
[----:B------:R-:W-:Y:S01]  /*2f50*/  STG.E.U16 [R14.64], R58 ;  /* 0x0000003a0e007986 */ /* 0x000fe2000c101504 */
[----:B------:R-:W-:Y:S02]  /*2f60*/  PRMT R6, R29, 0x7632, R6 ;  /* 0x000076321d067816 */ /* 0x000fe40000000006 */
[----:B0-----:R-:W-:Y:S02]  /*2f70*/  PRMT R11, R56, 0x7632, R11 ;  /* 0x00007632380b7816 */ /* 0x001fe4000000000b */
[----:B------:R-:W-:-:S02]  /*2f80*/  FSETP.NEU.AND P2, PT, R5, RZ, PT ;  /* 0x000000ff0500720b */ /* 0x000fc40003f4d000 */
[----:B-1----:R-:W-:Y:S02]  /*2f90*/  PRMT R9, R28, 0x7632, R9 ;  /* 0x000076321c097816 */ /* 0x002fe40000000009 */
[----:B------:R-:W-:Y:S02]  /*2fa0*/  PRMT R8, R59, 0x7632, R8 ;  /* 0x000076323b087816 */ /* 0x000fe40000000008 */
[----:B------:R-:W-:Y:S01]  /*2fb0*/  FSEL R5, R16, -INF , P3 ;  /* 0xff80000010057808 */ /* 0x000fe20001800000 */
[----:B------:R0:W-:Y:S04]  /*2fc0*/  STG.E.U16 [R18.64], R9 ;  /* 0x0000000912007986 */ /* 0x0001e8000c101504 */
[----:B------:R1:W-:Y:S01]  /*2fd0*/  STG.E.U16 [R20.64], R0 ;  /* 0x0000000014007986 */ /* 0x0003e2000c101504 */
[----:B------:R-:W-:-:S03]  /*2fe0*/  FFMA R40, R5, 0.69314718246459960938, R40 ;  /* 0x3f31721805287823 */ /* 0x000fc60000000028 */
[----:B------:R2:W-:Y:S04]  /*2ff0*/  STG.E.U16 [R22.64], R11 ;  /* 0x0000000b16007986 */ /* 0x0005e8000c101504 */
[----:B------:R2:W-:Y:S01]  /*3000*/  STG.E.U16 [R24.64], R4 ;  /* 0x0000000418007986 */ /* 0x0005e2000c101504 */
[----:B0-----:R-:W-:-:S03]  /*3010*/  PRMT R19, R55, 0x7632, R19 ;  /* 0x0000763237137816 */ /* 0x001fc60000000013 */
[----:B------:R2:W-:Y:S01]  /*3020*/  STG.E.U16 [R26.64], R29 ;  /* 0x0000001d1a007986 */ /* 0x0005e2000c101504 */
[----:B-1----:R-:W-:Y:S02]  /*3030*/  PRMT R21, R57, 0x7632, R21 ;  /* 0x0000763239157816 */ /* 0x002fe40000000015 */
[----:B------:R-:W-:Y:S01]  /*3040*/  FSEL R0, R17, -INF , P2 ;  /* 0xff80000011007808 */ /* 0x000fe20001000000 */
[----:B------:R2:W-:Y:S04]  /*3050*/  STG.E.U16 [R30.64], R55 ;  /* 0x000000371e007986 */ /* 0x0005e8000c101504 */
[----:B------:R2:W-:Y:S01]  /*3060*/  STG.E.U16 [R32.64], R57 ;  /* 0x0000003920007986 */ /* 0x0005e2000c101504 */
[----:B------:R-:W-:-:S03]  /*3070*/  FFMA R41, R0, 0.69314718246459960938, R41 ;  /* 0x3f31721800297823 */ /* 0x000fc60000000029 */
[----:B------:R2:W-:Y:S04]  /*3080*/  STG.E.U16 [R34.64], R59 ;  /* 0x0000003b22007986 */ /* 0x0005e8000c101504 */
[----:B------:R2:W-:Y:S04]  /*3090*/  STG.E.U16 [R36.64], R6 ;  /* 0x0000000624007986 */ /* 0x0005e8000c101504 */
[----:B------:R2:W-:Y:S04]  /*30a0*/  STG.E.U16 [R38.64], R19 ;  /* 0x0000001326007986 */ /* 0x0005e8000c101504 */
[----:B------:R2:W-:Y:S04]  /*30b0*/  STG.E.U16 [R42.64], R21 ;  /* 0x000000152a007986 */ /* 0x0005e8000c101504 */
[----:B------:R2:W-:Y:S04]  /*30c0*/  STG.E.U16 [R44.64], R8 ;  /* 0x000000082c007986 */ /* 0x0005e8000c101504 */
[----:B------:R-:W-:Y:S06]  /*30d0*/  BAR.SYNC.DEFER_BLOCKING 0x0 ;  /* 0x0000000000007b1d */ /* 0x000fec0000010000 */
[----:B------:R2:W-:Y:S04]  /*30e0*/  STS.64 [R7], R40 ;  /* 0x0000002807007388 */ /* 0x0005e80000000a00 */
[----:B------:R-:W-:Y:S06]  /*30f0*/  BAR.SYNC.DEFER_BLOCKING 0x0 ;  /* 0x0000000000007b1d */ /* 0x000fec0000010000 */
[----:B------:R-:W-:Y:S05]  /*3100*/  @P0 EXIT ;  /* 0x000000000000094d */ /* 0x000fea0003800000 */
[----:B--2---:R-:W0:Y:S01]  /*3110*/  LDS R3, [R3] ;  /* 0x0000000003037984 */ /* 0x004e220000000800 */
[----:B------:R-:W-:Y:S01]  /*3120*/  IMAD R2, R2, c[0x0][0x1cc], RZ ;  /* 0x0000730002027a24 */ /* 0x000fe200078e02ff */
[C---:B------:R-:W-:Y:S01]  /*3130*/  SHF.L.U32 R5, R102.reuse, 0x2, RZ ;  /* 0x0000000266057819 */ /* 0x040fe200000006ff */
[----:B------:R-:W-:-:S03]  /*3140*/  IMAD.HI R7, R102, 0x4, RZ ;  /* 0x0000000466077827 */ /* 0x000fc600078e02ff */
[C---:B------:R-:W-:Y:S01]  /*3150*/  SHF.L.U32 R4, R2.reuse, 0x2, RZ ;  /* 0x0000000202047819 */ /* 0x040fe200000006ff */
[----:B------:R-:W-:-:S03]  /*3160*/  IMAD.HI R2, R2, 0x4, RZ ;  /* 0x0000000402027827 */ /* 0x000fc600078e02ff */
[----:B------:R-:W-:-:S04]  /*3170*/  IADD3 R4, P0, P1, R5, c[0x0][0x180], R4 ;  /* 0x0000600005047a10 */ /* 0x000fc8000791e004 */
[----:B------:R-:W-:-:S05]  /*3180*/  IADD3.X R5, R7, c[0x0][0x184], R2, P0, P1 ;  /* 0x0000610007057a10 */ /* 0x000fca00007e2402 */
[----:B0-----:R-:W-:Y:S01]  /*3190*/  STG.E [R4.64], R3 ;  /* 0x0000000304007986 */ /* 0x001fe2000c101904 */
[----:B------:R-:W-:Y:S05]  /*31a0*/  EXIT ;  /* 0x000000000000794d */ /* 0x000fea0003800000 */
.L_x_2:
[----:B------:R-:W-:-:S00]  /*31b0*/  BRA `(.L_x_2) ;  /* 0xfffffff000007947 */ /* 0x000fc0000383ffff */
[----:B------:R-:W-:-:S00]  /*31c0*/  NOP ;  /* 0x0000000000007918 */ /* 0x000fc00000000000 */
        /* <DEDUP_REMOVED lines=11> */
.L_x_3:


//--------------------- .nv.global.init           --------------------------
	.section	.nv.global.init,"aw",@progbits
.nv.global.init:
	.type		_$_str,@object
	.size		_$_str,(.L_0 - _$_str)
_$_str:
        /*0000*/ 	.byte	0x5f, 0x5f, 0x43, 0x55, 0x44, 0x41, 0x5f, 0x46, 0x54, 0x5a, 0x00
.L_0:


//--------------------- .nv.shared.attn_fwd       --------------------------
	.section	.nv.shared.attn_fwd,"aw",@nobits
	.sectionflags	@""
	.align	16
